# CuTe-DSL kernel — source=cudnn_frontend_dsl family=gemm_swiglu
# config = {"ab_dtype": "Float16", "c_dtype": "BFloat16", "mma_mn": [64, 256], "cluster_mn": [4, 2]}


// ===== COMPILED SASS (sm_100a) =====

	.target	sm_100a

	.elftype	@"ET_EXEC"


//--------------------- .note.nv.tkinfo           --------------------------
	.section	.note.nv.tkinfo,"",@"SHT_NOTE"
	.sectionflags	@"SHF_NOTE_NV_TKINFO"
	.tkinfo
        /*0018*/ 	.word	0x00000081
        /*0030*/ 	.string	""
        /*0030*/ 	.string	"ptxas"
        /*0030*/ 	.string	"Cuda compilation tools, release 12.9, V12.9.83"
        /*0030*/ 	.string	"Build system must define TOOLS_VERSION_EXTENDED"
        /*0030*/ 	.string	"-O 3 -arch sm_100a "



//--------------------- .note.nv.cuver            --------------------------
	.section	.note.nv.cuver,"",@"SHT_NOTE"
	.sectionflags	@"SHF_NOTE_NV_CUVER"
        /*0018*/ 	.short	0x0001
        /*001a*/ 	.short	0x0064
        /*001c*/ 	.short	0x0001
        /*001e*/ 	.short	0x0000
        /*0020*/ 	.short	0x0001
        /*0022*/ 	.short	0x0000


//--------------------- .nv.info                  --------------------------
	.section	.nv.info,"",@"SHT_CUDA_INFO"
	.align	4


	//----- nvinfo : EIATTR_REGCOUNT
	.align		4
        /*0000*/ 	.byte	0x04, 0x2f
        /*0002*/ 	.short	(.L_4 - .L_3)
	.align		4
.L_3:
        /*0004*/ 	.word	index@(kernel_cutlass_kernel_cudnngemm_swigludense_gemm_persistent_swigluPersistentDenseGemmKernel_object_at__TiledMMA_ThrLayoutVMNK11110000_PermutationMNK____MMAAtom_ThrID10_ShapeMNK6425616_TVL_0)
        /*0008*/ 	.word	0x00000067


	//----- nvinfo : EIATTR_FRAME_SIZE
	.align		4
.L_4:
        /*000c*/ 	.byte	0x04, 0x11
        /*000e*/ 	.short	(.L_6 - .L_5)
	.align		4
.L_5:
        /*0010*/ 	.word	index@($__internal_2_$__cuda_sm10x_tcgen05_guardrail_trap_unallocated_columns_being_dealloced)
        /*0014*/ 	.word	0x00000000


	//----- nvinfo : EIATTR_FRAME_SIZE
	.align		4
.L_6:
        /*0018*/ 	.byte	0x04, 0x11
        /*001a*/ 	.short	(.L_8 - .L_7)
	.align		4
.L_7:
        /*001c*/ 	.word	index@($__internal_1_$__cuda_sm10x_tcgen05_guardrail_trap_phase_invalid_during_alloc)
        /*0020*/ 	.word	0x00000000


	//----- nvinfo : EIATTR_FRAME_SIZE
	.align		4
.L_8:
        /*0024*/ 	.byte	0x04, 0x11
        /*0026*/ 	.short	(.L_10 - .L_9)
	.align		4
.L_9:
        /*0028*/ 	.word	index@($__internal_0_$__cuda_sm10x_tcgen05_guardrail_trap_col_being_dealloced_not_returned_by_alloc)
        /*002c*/ 	.word	0x00000000


	//----- nvinfo : EIATTR_FRAME_SIZE
	.align		4
.L_10:
        /*0030*/ 	.byte	0x04, 0x11
        /*0032*/ 	.short	(.L_12 - .L_11)
	.align		4
.L_11:
        /*0034*/ 	.word	index@(kernel_cutlass_kernel_cudnngemm_swigludense_gemm_persistent_swigluPersistentDenseGemmKernel_object_at__TiledMMA_ThrLayoutVMNK11110000_PermutationMNK____MMAAtom_ThrID10_ShapeMNK6425616_TVL_0)
        /*0038*/ 	.word	0x00000000


	//----- nvinfo : EIATTR_MIN_STACK_SIZE
	.align		4
.L_12:
        /*003c*/ 	.byte	0x04, 0x12
        /*003e*/ 	.short	(.L_14 - .L_13)
	.align		4
.L_13:
        /*0040*/ 	.word	index@(kernel_cutlass_kernel_cudnngemm_swigludense_gemm_persistent_swigluPersistentDenseGemmKernel_object_at__TiledMMA_ThrLayoutVMNK11110000_PermutationMNK____MMAAtom_ThrID10_ShapeMNK6425616_TVL_0)
        /*0044*/ 	.word	0x00000000
.L_14:


//--------------------- .nv.info.kernel_cutlass_kernel_cudnngemm_swigludense_gemm_persistent_swigluPersistentDenseGemmKernel_object_at__TiledMMA_ThrLayoutVMNK11110000_PermutationMNK____MMAAtom_ThrID10_ShapeMNK6425616_TVL_0 --------------------------
	.section	.nv.info.kernel_cutlass_kernel_cudnngemm_swigludense_gemm_persistent_swigluPersistentDenseGemmKernel_object_at__TiledMMA_ThrLayoutVMNK11110000_PermutationMNK____MMAAtom_ThrID10_ShapeMNK6425616_TVL_0,"",@"SHT_CUDA_INFO"
	.sectionflags	@""
	.align	4


	//----- nvinfo : EIATTR_CUDA_API_VERSION
	.align		4
        /*0000*/ 	.byte	0x04, 0x37
        /*0002*/ 	.short	(.L_16 - .L_15)
.L_15:
        /*0004*/ 	.word	0x00000081


	//----- nvinfo : EIATTR_KPARAM_INFO
	.align		4
.L_16:
        /*0008*/ 	.byte	0x04, 0x17
        /*000a*/ 	.short	(.L_18 - .L_17)
.L_17:
        /*000c*/ 	.word	0x00000000
        /*0010*/ 	.short	0x0008
        /*0012*/ 	.short	0x0264
        /*0014*/ 	.byte	0x00, 0xf0, 0x11, 0x00


	//----- nvinfo : EIATTR_KPARAM_INFO
	.align		4
.L_18:
        /*0018*/ 	.byte	0x04, 0x17
        /*001a*/ 	.short	(.L_20 - .L_19)
.L_19:
        /*001c*/ 	.word	0x00000000
        /*0020*/ 	.short	0x0007
        /*0022*/ 	.short	0x0258
        /*0024*/ 	.byte	0x00, 0xf0, 0x31, 0x00


	//----- nvinfo : EIATTR_KPARAM_INFO
	.align		4
.L_20:
        /*0028*/ 	.byte	0x04, 0x17
        /*002a*/ 	.short	(.L_22 - .L_21)
.L_21:
        /*002c*/ 	.word	0x00000000
        /*0030*/ 	.short	0x0006
        /*0032*/ 	.short	0x024c
        /*0034*/ 	.byte	0x00, 0xf0, 0x31, 0x00


	//----- nvinfo : EIATTR_KPARAM_INFO
	.align		4
.L_22:
        /*0038*/ 	.byte	0x04, 0x17
        /*003a*/ 	.short	(.L_24 - .L_23)
.L_23:
        /*003c*/ 	.word	0x00000000
        /*0040*/ 	.short	0x0005
        /*0042*/ 	.short	0x0240
        /*0044*/ 	.byte	0x00, 0xf0, 0x31, 0x00


	//----- nvinfo : EIATTR_KPARAM_INFO
	.align		4
.L_24:
        /*0048*/ 	.byte	0x04, 0x17
        /*004a*/ 	.short	(.L_26 - .L_25)
.L_25:
        /*004c*/ 	.word	0x00000000
        /*0050*/ 	.short	0x0004
        /*0052*/ 	.short	0x01c0
        /*0054*/ 	.byte	0x00, 0xf0, 0x01, 0x02


	//----- nvinfo : EIATTR_KPARAM_INFO
	.align		4
.L_26:
        /*0058*/ 	.byte	0x04, 0x17
        /*005a*/ 	.short	(.L_28 - .L_27)
.L_27:
        /*005c*/ 	.word	0x00000000
        /*0060*/ 	.short	0x0003
        /*0062*/ 	.short	0x0140
        /*0064*/ 	.byte	0x00, 0xf0, 0x01, 0x02


	//----- nvinfo : EIATTR_KPARAM_INFO
	.align		4
.L_28:
        /*0068*/ 	.byte	0x04, 0x17
        /*006a*/ 	.short	(.L_30 - .L_29)
.L_29:
        /*006c*/ 	.word	0x00000000
        /*0070*/ 	.short	0x0002
        /*0072*/ 	.short	0x00c0
        /*0074*/ 	.byte	0x00, 0xf0, 0x01, 0x02


	//----- nvinfo : EIATTR_KPARAM_INFO
	.align		4
.L_30:
        /*0078*/ 	.byte	0x04, 0x17
        /*007a*/ 	.short	(.L_32 - .L_31)
.L_31:
        /*007c*/ 	.word	0x00000000
        /*0080*/ 	.short	0x0001
        /*0082*/ 	.short	0x0040
        /*0084*/ 	.byte	0x00, 0xf0, 0x01, 0x02


	//----- nvinfo : EIATTR_KPARAM_INFO
	.align		4
.L_32:
        /*0088*/ 	.byte	0x04, 0x17
        /*008a*/ 	.short	(.L_34 - .L_33)
.L_33:
        /*008c*/ 	.word	0x00000000
        /*0090*/ 	.short	0x0000
        /*0092*/ 	.short	0x0000
        /*0094*/ 	.byte	0x00, 0xf0, 0x0d, 0x00


	//----- nvinfo : EIATTR_AT_ENTRY_FRAGMENTS
	.align		4
.L_34:
        /*0098*/ 	.byte	0x04, 0x4f
        /*009a*/ 	.short	(.L_36 - .L_35)


	//   ....[0]....
.L_35:
        /*009c*/ 	.word	0x00000004


	//----- nvinfo : EIATTR_RESERVED_SMEM_USED
	.align		4
.L_36:
        /*00a0*/ 	.byte	0x01, 0x41
	.zero		2


	//----- nvinfo : EIATTR_SPARSE_MMA_MASK
	.align		4
        /*00a4*/ 	.byte	0x03, 0x50
        /*00a6*/ 	.short	0x0000


	//----- nvinfo : EIATTR_TCGEN05_1CTA_USED
	.align		4
        /*00a8*/ 	.byte	0x01, 0x51
	.zero		2


	//----- nvinfo : EIATTR_MAXREG_COUNT
	.align		4
        /*00ac*/ 	.byte	0x03, 0x1b
        /*00ae*/ 	.short	0x00ff


	//----- nvinfo : EIATTR_NUM_BARRIERS
	.align		4
        /*00b0*/ 	.byte	0x02, 0x4c
        /*00b2*/ 	.byte	0x03
	.zero		1


	//----- nvinfo : EIATTR_INT_WARP_WIDE_INSTR_OFFSETS
	.align		4
        /*00b4*/ 	.byte	0x04, 0x31
        /*00b6*/ 	.short	(.L_38 - .L_37)


	//   ....[0]....
.L_37:
        /*00b8*/ 	.word	0x00004070


	//   ....[1]....
        /*00bc*/ 	.word	0x000040b0


	//----- nvinfo : EIATTR_COOP_GROUP_MASK_REGIDS
	.align		4
.L_38:
        /*00c0*/ 	.byte	0x04, 0x29
        /*00c2*/ 	.short	(.L_40 - .L_39)


	//   ....[0]....
.L_39:
        /*00c4*/ 	.word	0xffffffff


	//   ....[1]....
        /*00c8*/ 	.word	0xffffffff


	//   ....[2]....
        /*00cc*/ 	.word	0xffffffff


	//   ....[3]....
        /*00d0*/ 	.word	0xffffffff


	//   ....[4]....
        /*00d4*/ 	.word	0xffffffff


	//   ....[5]....
        /*00d8*/ 	.word	0xffffffff


	//   ....[6]....
        /*00dc*/ 	.word	0xffffffff


	//----- nvinfo : EIATTR_COOP_GROUP_INSTR_OFFSETS
	.align		4
.L_40:
        /*00e0*/ 	.byte	0x04, 0x28
        /*00e2*/ 	.short	(.L_42 - .L_41)


	//   ....[0]....
.L_41:
        /*00e4*/ 	.word	0x00000410


	//   ....[1]....
        /*00e8*/ 	.word	0x000005c0


	//   ....[2]....
        /*00ec*/ 	.word	0x00000660


	//   ....[3]....
        /*00f0*/ 	.word	0x00001990


	//   ....[4]....
        /*00f4*/ 	.word	0x00001c50


	//   ....[5]....
        /*00f8*/ 	.word	0x00003f00


	//   ....[6]....
        /*00fc*/ 	.word	0x00004160


	//----- nvinfo : EIATTR_VRC_CTA_INIT_COUNT
	.align		4
.L_42:
        /*0100*/ 	.byte	0x02, 0x4a
        /*0102*/ 	.byte	0x80
	.zero		1


	//----- nvinfo : EIATTR_MBARRIER_INSTR_OFFSETS
	.align		4
        /*0104*/ 	.byte	0x04, 0x39
        /*0106*/ 	.short	(.L_44 - .L_43)


	//   ....[0]....
.L_43:
        /*0108*/ 	.word	0x00000340
        /*010c*/ 	.word	0x000000ff
        /*0110*/ 	.word	0x00000000
        /*0114*/ 	.short	0x0100
        /*0116*/ 	.byte	0x05
	.zero		1


	//   ....[1]....
        /*0118*/ 	.word	0x00000350
        /*011c*/ 	.word	0x000000ff
        /*0120*/ 	.word	0x00000008
        /*0124*/ 	.short	0x0100
        /*0126*/ 	.byte	0x05
	.zero		1


	//   ....[2]....
        /*0128*/ 	.word	0x00000360
        /*012c*/ 	.word	0x000000ff
        /*0130*/ 	.word	0x00000010
        /*0134*/ 	.short	0x0100
        /*0136*/ 	.byte	0x05
	.zero		1


	//   ....[3]....
        /*0138*/ 	.word	0x00000370
        /*013c*/ 	.word	0x000000ff
        /*0140*/ 	.word	0x00000018
        /*0144*/ 	.short	0x0100
        /*0146*/ 	.byte	0x05
	.zero		1


	//   ....[4]....
        /*0148*/ 	.word	0x00000380
        /*014c*/ 	.word	0x000000ff
        /*0150*/ 	.word	0x00000020
        /*0154*/ 	.short	0x0100
        /*0156*/ 	.byte	0x05
	.zero		1


	//   ....[5]....
        /*0158*/ 	.word	0x00000390
        /*015c*/ 	.word	0x000000ff
        /*0160*/ 	.word	0x00000028
        /*0164*/ 	.short	0x0100
        /*0166*/ 	.byte	0x05
	.zero		1


	//   ....[6]....
        /*0168*/ 	.word	0x000003a0
        /*016c*/ 	.word	0x000000ff
        /*0170*/ 	.word	0x00000030
        /*0174*/ 	.short	0x0100
        /*0176*/ 	.byte	0x05
	.zero		1


	//   ....[7]....
        /*0178*/ 	.word	0x000003b0
        /*017c*/ 	.word	0x000000ff
        /*0180*/ 	.word	0x00000038
        /*0184*/ 	.short	0x0100
        /*0186*/ 	.byte	0x05
	.zero		1


	//   ....[8]....
        /*0188*/ 	.word	0x00000530
        /*018c*/ 	.word	0x000000ff
        /*0190*/ 	.word	0x00000040
        /*0194*/ 	.short	0x0100
        /*0196*/ 	.byte	0x06
	.zero		1


	//   ....[9]....
        /*0198*/ 	.word	0x00000540
        /*019c*/ 	.word	0x000000ff
        /*01a0*/ 	.word	0x00000048
        /*01a4*/ 	.short	0x0100
        /*01a6*/ 	.byte	0x06
	.zero		1


	//   ....[10]....
        /*01a8*/ 	.word	0x00000550
        /*01ac*/ 	.word	0x000000ff
        /*01b0*/ 	.word	0x00000050
        /*01b4*/ 	.short	0x0100
        /*01b6*/ 	.byte	0x06
	.zero		1


	//   ....[11]....
        /*01b8*/ 	.word	0x00000560
        /*01bc*/ 	.word	0x000000ff
        /*01c0*/ 	.word	0x00000058
        /*01c4*/ 	.short	0x0100
        /*01c6*/ 	.byte	0x06
	.zero		1


	//   ....[12]....
        /*01c8*/ 	.word	0x00000ae0
        /*01cc*/ 	.word	0x000000ff
        /*01d0*/ 	.word	0x00000020
        /*01d4*/ 	.short	0x010a
        /*01d6*/ 	.byte	0x07
	.zero		1


	//   ....[13]....
        /*01d8*/ 	.word	0x00000c50
        /*01dc*/ 	.word	0x000000ff
        /*01e0*/ 	.word	0x00000020
        /*01e4*/ 	.short	0x010a
        /*01e6*/ 	.byte	0x09
	.zero		1


	//   ....[14]....
        /*01e8*/ 	.word	0x00000d70
        /*01ec*/ 	.word	0x000000ff
        /*01f0*/ 	.word	0x00000020
        /*01f4*/ 	.short	0x010a
        /*01f6*/ 	.byte	0x20
	.zero		1


	//   ....[15]....
        /*01f8*/ 	.word	0x00001070
        /*01fc*/ 	.word	0x000000ff
        /*0200*/ 	.word	0x00000020
        /*0204*/ 	.short	0x010a
        /*0206*/ 	.byte	0x04
	.zero		1


	//   ....[16]....
        /*0208*/ 	.word	0x00001450
        /*020c*/ 	.word	0x000000ff
        /*0210*/ 	.word	0x00000000
        /*0214*/ 	.short	0x010a
        /*0216*/ 	.byte	0x06
	.zero		1


	//   ....[17]....
        /*0218*/ 	.word	0x00001470
        /*021c*/ 	.word	0x000000ff
        /*0220*/ 	.word	0x00000050
        /*0224*/ 	.short	0x010a
        /*0226*/ 	.byte	0x07
	.zero		1


	//   ....[18]....
        /*0228*/ 	.word	0x00001600
        /*022c*/ 	.word	0x000000ff
        /*0230*/ 	.word	0x00000000
        /*0234*/ 	.short	0x010a
        /*0236*/ 	.byte	0x05
	.zero		1


	//   ....[19]....
        /*0238*/ 	.word	0x00001780
        /*023c*/ 	.word	0x000000ff
        /*0240*/ 	.word	0x00000000
        /*0244*/ 	.short	0x010a
        /*0246*/ 	.byte	0x06
	.zero		1


	//   ....[20]....
        /*0248*/ 	.word	0x00001920
        /*024c*/ 	.word	0x00000000
        /*0250*/ 	.word	0x00000050
        /*0254*/ 	.short	0x010a
        /*0256*/ 	.byte	0xff
	.zero		1


	//   ....[21]....
        /*0258*/ 	.word	0x000022a0
        /*025c*/ 	.word	0x00000000
        /*0260*/ 	.word	0x00000040
        /*0264*/ 	.short	0x010a
        /*0266*/ 	.byte	0xff
	.zero		1


	//   ....[22]....
        /*0268*/ 	.word	0x00003c70
        /*026c*/ 	.word	0x00000000
        /*0270*/ 	.word	0x00000050
        /*0274*/ 	.short	0x0101
        /*0276*/ 	.byte	0xff
	.zero		1


	//   ....[23]....
        /*0278*/ 	.word	0x000041c0
        /*027c*/ 	.word	0x00000000
        /*0280*/ 	.word	0x00000020
        /*0284*/ 	.short	0x010a
        /*0286*/ 	.byte	0xff
	.zero		1


	//   ....[24]....
        /*0288*/ 	.word	0x00004240
        /*028c*/ 	.word	0x00000000
        /*0290*/ 	.word	0x00000020
        /*0294*/ 	.short	0x010a
        /*0296*/ 	.byte	0xff
	.zero		1


	//   ....[25]....
        /*0298*/ 	.word	0x000042b0
        /*029c*/ 	.word	0x00000000
        /*02a0*/ 	.word	0x00000050
        /*02a4*/ 	.short	0x010a
        /*02a6*/ 	.byte	0xff
	.zero		1


	//   ....[26]....
        /*02a8*/ 	.word	0x00004330
        /*02ac*/ 	.word	0x00000000
        /*02b0*/ 	.word	0x00000000
        /*02b4*/ 	.short	0x010a
        /*02b6*/ 	.byte	0xff
	.zero		1


	//   ....[27]....
        /*02b8*/ 	.word	0x00004390
        /*02bc*/ 	.word	0x00000000
        /*02c0*/ 	.word	0x00000050
        /*02c4*/ 	.short	0x010a
        /*02c6*/ 	.byte	0xff
	.zero		1


	//   ....[28]....
        /*02c8*/ 	.word	0x000043f0
        /*02cc*/ 	.word	0x00000000
        /*02d0*/ 	.word	0x00000040
        /*02d4*/ 	.short	0x010a
        /*02d6*/ 	.byte	0xff
	.zero		1


	//----- nvinfo : EIATTR_NUM_MBARRIERS
	.align		4
.L_44:
        /*02d8*/ 	.byte	0x03, 0x38
        /*02da*/ 	.short	0x000c


	//----- nvinfo : EIATTR_EXIT_INSTR_OFFSETS
	.align		4
        /*02dc*/ 	.byte	0x04, 0x1c
        /*02de*/ 	.short	(.L_46 - .L_45)


	//   ....[0]....
.L_45:
        /*02e0*/ 	.word	0x00001950


	//   ....[1]....
        /*02e4*/ 	.word	0x00004180


	//----- nvinfo : EIATTR_REQNTID
	.align		4
.L_46:
        /*02e8*/ 	.byte	0x04, 0x10
        /*02ea*/ 	.short	(.L_48 - .L_47)
.L_47:
        /*02ec*/ 	.word	0x000000c0
        /*02f0*/ 	.word	0x00000001
        /*02f4*/ 	.word	0x00000001


	//----- nvinfo : EIATTR_CRS_STACK_SIZE
	.align		4
.L_48:
        /*02f8*/ 	.byte	0x04, 0x1e
        /*02fa*/ 	.short	(.L_50 - .L_49)
.L_49:
        /*02fc*/ 	.word	0x00000000


	//----- nvinfo : EIATTR_CBANK_PARAM_SIZE
	.align		4
.L_50:
        /*0300*/ 	.byte	0x03, 0x19
        /*0302*/ 	.short	0x0268


	//----- nvinfo : EIATTR_PARAM_CBANK
	.align		4
        /*0304*/ 	.byte	0x04, 0x0a
        /*0306*/ 	.short	(.L_52 - .L_51)
	.align		4
.L_51:
        /*0308*/ 	.word	index@(.nv.constant0.kernel_cutlass_kernel_cudnngemm_swigludense_gemm_persistent_swigluPersistentDenseGemmKernel_object_at__TiledMMA_ThrLayoutVMNK11110000_PermutationMNK____MMAAtom_ThrID10_ShapeMNK6425616_TVL_0)
        /*030c*/ 	.short	0x0380
        /*030e*/ 	.short	0x0268


	//----- nvinfo : EIATTR_SW_WAR
	.align		4
.L_52:
        /*0310*/ 	.byte	0x04, 0x36
        /*0312*/ 	.short	(.L_54 - .L_53)
.L_53:
        /*0314*/ 	.word	0x00000008
.L_54:


//--------------------- .nv.compat                --------------------------
	.section	.nv.compat,"",@"SHT_CUDA_COMPAT_INFO"
	.align	4
        /*0000*/ 	.byte	0x02, 0x02, 0x02, 0x00, 0x02, 0x05, 0x05, 0x00, 0x02, 0x03, 0x01, 0x00, 0x02, 0x06, 0x01, 0x00


//--------------------- .nv.callgraph             --------------------------
	.section	.nv.callgraph,"",@"SHT_CUDA_CALLGRAPH"
	.align	4
	.sectionentsize	8
	.align		4
        /*0000*/ 	.word	0x00000000
	.align		4
        /*0004*/ 	.word	0xffffffff
	.align		4
        /*0008*/ 	.word	0x00000000
	.align		4
        /*000c*/ 	.word	0xfffffffe
	.align		4
        /*0010*/ 	.word	0x00000000
	.align		4
        /*0014*/ 	.word	0xfffffffd
	.align		4
        /*0018*/ 	.word	0x00000000
	.align		4
        /*001c*/ 	.word	0xfffffffc


//--------------------- .text.kernel_cutlass_kernel_cudnngemm_swigludense_gemm_persistent_swigluPersistentDenseGemmKernel_object_at__TiledMMA_ThrLayoutVMNK11110000_PermutationMNK____MMAAtom_ThrID10_ShapeMNK6425616_TVL_0 --------------------------
	.section	.text.kernel_cutlass_kernel_cudnngemm_swigludense_gemm_persistent_swigluPersistentDenseGemmKernel_object_at__TiledMMA_ThrLayoutVMNK11110000_PermutationMNK____MMAAtom_ThrID10_ShapeMNK6425616_TVL_0,"ax",@progbits
	.align	128
        .global         kernel_cutlass_kernel_cudnngemm_swigludense_gemm_persistent_swigluPersistentDenseGemmKernel_object_at__TiledMMA_ThrLayoutVMNK11110000_PermutationMNK____MMAAtom_ThrID10_ShapeMNK6425616_TVL_0
        .type           kernel_cutlass_kernel_cudnngemm_swigludense_gemm_persistent_swigluPersistentDenseGemmKernel_object_at__TiledMMA_ThrLayoutVMNK11110000_PermutationMNK____MMAAtom_ThrID10_ShapeMNK6425616_TVL_0,@function
        .size           kernel_cutlass_kernel_cudnngemm_swigludense_gemm_persistent_swigluPersistentDenseGemmKernel_object_at__TiledMMA_ThrLayoutVMNK11110000_PermutationMNK____MMAAtom_ThrID10_ShapeMNK6425616_TVL_0,(.L_x_57 - kernel_cutlass_kernel_cudnngemm_swigludense_gemm_persistent_swigluPersistentDenseGemmKernel_object_at__TiledMMA_ThrLayoutVMNK11110000_PermutationMNK____MMAAtom_ThrID10_ShapeMNK6425616_TVL_0)
        .other          kernel_cutlass_kernel_cudnngemm_swigludense_gemm_persistent_swigluPersistentDenseGemmKernel_object_at__TiledMMA_ThrLayoutVMNK11110000_PermutationMNK____MMAAtom_ThrID10_ShapeMNK6425616_TVL_0,@"STO_CUDA_ENTRY STV_DEFAULT"
kernel_cutlass_kernel_cudnngemm_swigludense_gemm_persistent_swigluPersistentDenseGemmKernel_object_at__TiledMMA_ThrLayoutVMNK11110000_PermutationMNK____MMAAtom_ThrID10_ShapeMNK6425616_TVL_0:
.text.kernel_cutlass_kernel_cudnngemm_swigludense_gemm_persistent_swigluPersistentDenseGemmKernel_object_at__TiledMMA_ThrLayoutVMNK11110000_PermutationMNK____MMAAtom_ThrID10_ShapeMNK6425616_TVL_0:
[----:B------:R-:W1:Y:S08]  /*0000*/  LDC R1, c[0x0][0x37c] ;  /* 0x0000df00ff017b82 */ /* 0x000e700000000800 */
[----:B------:R-:W2:Y:S01]  /*0010*/  S2UR UR13, SR_CgaCtaId ;  /* 0x00000000000d79c3 */ /* 0x000ea20000008800 */
[----:B------:R-:W3:Y:S01]  /*0020*/  S2R R5, SR_TID.X ;  /* 0x0000000000057919 */ /* 0x000ee20000002100 */
[----:B------:R-:W4:Y:S01]  /*0030*/  LDCU.U8 UR8, c[0x0][0x382] ;  /* 0x00007040ff0877ac */ /* 0x000f220008000000 */
[----:B------:R-:W5:Y:S01]  /*0040*/  LDCU.U8 UR4, c[0x0][0x381] ;  /* 0x00007020ff0477ac */ /* 0x000f620008000000 */
[----:B------:R-:W2:Y:S01]  /*0050*/  LDCU UR6, c[0x0][0x36c] ;  /* 0x00006d80ff0677ac */ /* 0x000ea20008000800 */
[----:B------:R-:W-:Y:S01]  /*0060*/  UMOV UR12, 0xf ;  /* 0x0000000f000c7882 */ /* 0x000fe20000000000 */
[----:B----4-:R-:W-:-:S02]  /*0070*/  ULOP3.LUT UR8, UR8, 0x1, URZ, 0xc0, !UPT ;  /* 0x0000000108087892 */ /* 0x010fc4000f8ec0ff */
[----:B--2---:R-:W-:Y:S02]  /*0080*/  USHF.R.S32.HI UR5, URZ, 0x1f, UR13 ;  /* 0x0000001fff057899 */ /* 0x004fe4000801140d */
[----:B-----5:R-:W-:Y:S02]  /*0090*/  ULOP3.LUT UR4, UR4, 0x1, URZ, 0xc0, !UPT ;  /* 0x0000000104047892 */ /* 0x020fe4000f8ec0ff */
[----:B------:R-:W-:Y:S02]  /*00a0*/  ULEA.HI UR5, UR5, UR13, URZ, 0x2 ;  /* 0x0000000d05057291 */ /* 0x000fe4000f8f10ff */
[----:B------:R-:W-:Y:S02]  /*00b0*/  UISETP.EQ.U32.AND UP4, UPT, UR6, 0x1, UPT ;  /* 0x000000010600788c */ /* 0x000fe4000bf82070 */
[----:B------:R-:W-:Y:S01]  /*00c0*/  USHF.R.S32.HI UR22, URZ, 0x2, UR5 ;  /* 0x00000002ff167899 */ /* 0x000fe20008011405 */
[----:B---3--:R-:W-:Y:S01]  /*00d0*/  SHF.R.U32.HI R71, RZ, 0x5, R5 ;  /* 0x00000005ff477819 */ /* 0x008fe20000011605 */
[----:B------:R-:W-:-:S02]  /*00e0*/  ULOP3.LUT UR24, UR5, 0xfffffffc, URZ, 0xc0, !UPT ;  /* 0xfffffffc05187892 */ /* 0x000fc4000f8ec0ff */
[----:B------:R-:W-:Y:S01]  /*00f0*/  ULEA.HI UR7, UR5, UR22, URZ, 0x1 ;  /* 0x0000001605077291 */ /* 0x000fe2000f8f08ff */
[C---:B------:R-:W-:Y:S01]  /*0100*/  ISETP.NE.AND P1, PT, R71.reuse, 0x5, PT ;  /* 0x000000054700780c */ /* 0x040fe20003f25270 */
[----:B------:R-:W-:Y:S01]  /*0110*/  UISETP.NE.U32.AND UP6, UPT, UR8, 0x1, UPT ;  /* 0x000000010800788c */ /* 0x000fe2000bfc5070 */
[----:B------:R-:W-:Y:S01]  /*0120*/  ISETP.NE.AND P0, PT, R71, RZ, PT ;  /* 0x000000ff4700720c */ /* 0x000fe20003f05270 */
[----:B------:R-:W-:Y:S02]  /*0130*/  ULOP3.LUT UR7, UR7, 0xfffffffe, URZ, 0xc0, !UPT ;  /* 0xfffffffe07077892 */ /* 0x000fe4000f8ec0ff */
[----:B------:R-:W-:Y:S02]  /*0140*/  UIADD3 UR24, UPT, UPT, -UR24, UR13, URZ ;  /* 0x0000000d18187290 */ /* 0x000fe4000fffe1ff */
[----:B------:R-:W-:Y:S02]  /*0150*/  UIADD3 UR22, UPT, UPT, UR22, -UR7, URZ ;  /* 0x8000000716167290 */ /* 0x000fe4000fffe0ff */
[----:B------:R-:W-:-:S02]  /*0160*/  UISETP.NE.U32.AND UP5, UPT, UR4, 0x1, UPT ;  /* 0x000000010400788c */ /* 0x000fc4000bfa5070 */
[----:B------:R-:W-:-:S04]  /*0170*/  USHF.L.U32 UR5, UR22, 0x2, URZ ;  /* 0x0000000216057899 */ /* 0x000fc800080006ff */
[----:B------:R-:W-:Y:S01]  /*0180*/  USHF.L.U32 UR12, UR12, UR5, URZ ;  /* 0x000000050c0c7299 */ /* 0x000fe200080006ff */
[----:B-1----:R-:W-:Y:S11]  /*0190*/  @P1 BRA `(.L_x_0) ;  /* 0x0000000000381947 */ /* 0x002ff60003800000 */
[----:B------:R-:W1:Y:S02]  /*01a0*/  LDCU.64 UR4, c[0x0][0x348] ;  /* 0x00006900ff0477ac */ /* 0x000e640008000a00 */
[----:B-1----:R-:W-:Y:S02]  /*01b0*/  UIADD3 UR10, UP3, UPT, UR4, 0x40, URZ ;  /* 0x00000040040a7890 */ /* 0x002fe4000ff7e0ff */
[----:B------:R-:W-:Y:S02]  /*01c0*/  UIADD3 UR8, UP2, UPT, UR4, 0xc0, URZ ;  /* 0x000000c004087890 */ /* 0x000fe4000ff5e0ff */
[----:B------:R-:W-:Y:S02]  /*01d0*/  UIADD3 UR6, UP1, UPT, UR4, 0x140, URZ ;  /* 0x0000014004067890 */ /* 0x000fe4000ff3e0ff */
[----:B------:R-:W-:Y:S02]  /*01e0*/  UIADD3 UR4, UP0, UPT, UR4, 0x1c0, URZ ;  /* 0x000001c004047890 */ /* 0x000fe4000ff1e0ff */
[----:B------:R-:W-:-:S02]  /*01f0*/  UIADD3.X UR11, UPT, UPT, URZ, UR5, URZ, UP3, !UPT ;  /* 0x00000005ff0b7290 */ /* 0x000fc40009ffe4ff */
[----:B------:R-:W-:Y:S02]  /*0200*/  UIADD3.X UR9, UPT, UPT, URZ, UR5, URZ, UP2, !UPT ;  /* 0x00000005ff097290 */ /* 0x000fe400097fe4ff */
[----:B------:R-:W-:Y:S02]  /*0210*/  UIADD3.X UR7, UPT, UPT, URZ, UR5, URZ, UP1, !UPT ;  /* 0x00000005ff077290 */ /* 0x000fe40008ffe4ff */
[----:B------:R-:W-:-:S03]  /*0220*/  UIADD3.X UR5, UPT, UPT, URZ, UR5, URZ, UP0, !UPT ;  /* 0x00000005ff057290 */ /* 0x000fc600087fe4ff */
[----:B------:R1:W-:Y:S02]  /*0230*/  UTMACCTL.PF [UR10] ;  /* 0x000000000a0079b9 */ /* 0x0003e40008040000 */
[----:B------:R1:W-:Y:S02]  /*0240*/  UTMACCTL.PF [UR8] ;  /* 0x00000000080079b9 */ /* 0x0003e40008040000 */
[----:B------:R1:W-:Y:S02]  /*0250*/  UTMACCTL.PF [UR6] ;  /* 0x00000000060079b9 */ /* 0x0003e40008040000 */
[----:B------:R1:W-:Y:S02]  /*0260*/  UTMACCTL.PF [UR4] ;  /* 0x00000000040079b9 */ /* 0x0003e40008040000 */
[----:B-1----:R-:W-:Y:S01]  /*0270*/  NOP ;  /* 0x0000000000007918 */ /* 0x002fe20000000000 */
.L_x_0:
[----:B------:R-:W-:Y:S05]  /*0280*/  @P0 BRA `(.L_x_1) ;  /* 0x0000000000500947 */ /* 0x000fea0003800000 */
[----:B------:R-:W-:Y:S01]  /*0290*/  UMOV UR5, 0x400 ;  /* 0x0000040000057882 */ /* 0x000fe20000000000 */
[----:B------:R-:W-:Y:S01]  /*02a0*/  UMOV UR6, 0x1 ;  /* 0x0000000100067882 */ /* 0x000fe20000000000 */
[----:B------:R-:W-:Y:S02]  /*02b0*/  ULEA UR5, UR13, UR5, 0x18 ;  /* 0x000000050d057291 */ /* 0x000fe4000f8ec0ff */
[----:B------:R-:W-:-:S04]  /*02c0*/  UIADD3 UR6, UPT, UPT, -UR6, 0x100000, URZ ;  /* 0x0010000006067890 */ /* 0x000fc8000fffe1ff */
[----:B------:R-:W-:Y:S02]  /*02d0*/  USHF.L.U32 UR7, UR6, 0xb, URZ ;  /* 0x0000000b06077899 */ /* 0x000fe400080006ff */
[----:B------:R-:W-:Y:S01]  /*02e0*/  USHF.L.U32 UR6, UR6, 0x1, URZ ;  /* 0x0000000106067899 */ /* 0x000fe200080006ff */
[----:B------:R-:W-:Y:S02]  /*02f0*/  UMOV UR4, 0x5 ;  /* 0x0000000500047882 */ /* 0x000fe40000000000 */
[----:B------:R-:W-:-:S04]  /*0300*/  UIADD3 UR8, UPT, UPT, -UR4, 0x100000, URZ ;  /* 0x0010000004087890 */ /* 0x000fc8000fffe1ff */
[----:B------:R-:W-:Y:S02]  /*0310*/  USHF.L.U32 UR9, UR8, 0xb, URZ ;  /* 0x0000000b08097899 */ /* 0x000fe400080006ff */
[----:B------:R-:W-:Y:S01]  /*0320*/  USHF.L.U32 UR8, UR8, 0x1, URZ ;  /* 0x0000000108087899 */ /* 0x000fe200080006ff */
[----:B------:R-:W1:Y:S02]  /*0330*/  FENCE.VIEW.ASYNC.S ;  /* 0x00000000000073c6 */ /* 0x000e640000000000 */
[----:B-1----:R1:W2:Y:S01]  /*0340*/  SYNCS.EXCH.64 URZ, [UR5], UR6 ;  /* 0x0000000605ff75b2 */ /* 0x0022a20008000100 */
[----:B------:R1:W3:Y:S01]  /*0350*/  SYNCS.EXCH.64 URZ, [UR5+0x8], UR6 ;  /* 0x0000080605ff75b2 */ /* 0x0002e20008000100 */
[----:B------:R1:W4:Y:S01]  /*0360*/  SYNCS.EXCH.64 URZ, [UR5+0x10], UR6 ;  /* 0x0000100605ff75b2 */ /* 0x0003220008000100 */
[----:B------:R1:W5:Y:S06]  /*0370*/  SYNCS.EXCH.64 URZ, [UR5+0x18], UR6 ;  /* 0x0000180605ff75b2 */ /* 0x00036c0008000100 */
[----:B------:R1:W1:Y:S01]  /*0380*/  SYNCS.EXCH.64 URZ, [UR5+0x20], UR8 ;  /* 0x0000200805ff75b2 */ /* 0x0002620008000100 */
[----:B------:R1:W1:Y:S01]  /*0390*/  SYNCS.EXCH.64 URZ, [UR5+0x28], UR8 ;  /* 0x0000280805ff75b2 */ /* 0x0002620008000100 */
[----:B------:R1:W1:Y:S01]  /*03a0*/  SYNCS.EXCH.64 URZ, [UR5+0x30], UR8 ;  /* 0x0000300805ff75b2 */ /* 0x0002620008000100 */
[----:B------:R1:W1:Y:S01]  /*03b0*/  SYNCS.EXCH.64 URZ, [UR5+0x38], UR8 ;  /* 0x0000380805ff75b2 */ /* 0x0002620008000100 */
[----:B------:R-:W-:Y:S01]  /*03c0*/  NOP ;  /* 0x0000000000007918 */ /* 0x000fe20000000000 */
.L_x_1:
[----:B------:R-:W-:Y:S01]  /*03d0*/  NOP ;  /* 0x0000000000007918 */ /* 0x000fe20000000000 */
[----:B------:R-:W-:Y:S05]  /*03e0*/  BRA.U !UP4, `(.L_x_2) ;  /* 0x000000010c087547 */ /* 0x000fea000b800000 */
[----:B-12345:R-:W-:Y:S01]  /*03f0*/  UCGABAR_ARV ;  /* 0x00000000000079c7 */ /* 0x03efe20008000000 */
[----:B------:R-:W-:Y:S05]  /*0400*/  BRA `(.L_x_3) ;  /* 0x0000000000047947 */ /* 0x000fea0003800000 */
.L_x_2:
[----:B-12345:R-:W-:Y:S01]  /*0410*/  NOP ;  /* 0x0000000000007918 */ /* 0x03efe20000000000 */
.L_x_3:
[----:B------:R-:W-:Y:S05]  /*0420*/  BRA.U !UP4, `(.L_x_4) ;  /* 0x000000010c0c7547 */ /* 0x000fea000b800000 */
[----:B------:R-:W-:Y:S01]  /*0430*/  UCGABAR_WAIT ;  /* 0x0000000000007dc7 */ /* 0x000fe20008000000 */
[----:B------:R-:W-:Y:S01]  /*0440*/  CCTL.IVALL ;  /* 0x00000000ff00798f */ /* 0x000fe20002000000 */
[----:B------:R-:W-:Y:S05]  /*0450*/  BRA `(.L_x_5) ;  /* 0x0000000000047947 */ /* 0x000fea0003800000 */
.L_x_4:
[----:B------:R-:W-:Y:S06]  /*0460*/  BAR.SYNC.DEFER_BLOCKING 0x0 ;  /* 0x0000000000007b1d */ /* 0x000fec0000010000 */
.L_x_5:
[----:B------:R-:W-:Y:S05]  /*0470*/  @P0 BRA `(.L_x_6) ;  /* 0x0000000000400947 */ /* 0x000fea0003800000 */
[----:B------:R-:W-:Y:S01]  /*0480*/  UMOV UR6, 0x400 ;  /* 0x0000040000067882 */ /* 0x000fe20000000000 */
[----:B------:R-:W-:Y:S01]  /*0490*/  UMOV UR5, 0x1 ;  /* 0x0000000100057882 */ /* 0x000fe20000000000 */
[----:B------:R-:W-:Y:S01]  /*04a0*/  UMOV UR4, 0x4 ;  /* 0x0000000400047882 */ /* 0x000fe20000000000 */
[----:B------:R-:W-:Y:S02]  /*04b0*/  ULEA UR6, UR13, UR6, 0x18 ;  /* 0x000000060d067291 */ /* 0x000fe4000f8ec0ff */
[----:B------:R-:W-:-:S04]  /*04c0*/  UIADD3 UR8, UPT, UPT, -UR5, 0x100000, URZ ;  /* 0x0010000005087890 */ /* 0x000fc8000fffe1ff */
[----:B------:R-:W-:Y:S02]  /*04d0*/  USHF.L.U32 UR9, UR8, 0xb, URZ ;  /* 0x0000000b08097899 */ /* 0x000fe400080006ff */
[----:B------:R-:W-:Y:S02]  /*04e0*/  USHF.L.U32 UR8, UR8, 0x1, URZ ;  /* 0x0000000108087899 */ /* 0x000fe400080006ff */
[----:B------:R-:W-:-:S04]  /*04f0*/  UIADD3 UR4, UPT, UPT, -UR4, 0x100000, URZ ;  /* 0x0010000004047890 */ /* 0x000fc8000fffe1ff */
[----:B------:R-:W-:Y:S02]  /*0500*/  USHF.L.U32 UR5, UR4, 0xb, URZ ;  /* 0x0000000b04057899 */ /* 0x000fe400080006ff */
[----:B------:R-:W-:Y:S01]  /*0510*/  USHF.L.U32 UR4, UR4, 0x1, URZ ;  /* 0x0000000104047899 */ /* 0x000fe200080006ff */
[----:B------:R-:W1:Y:S03]  /*0520*/  FENCE.VIEW.ASYNC.S ;  /* 0x00000000000073c6 */ /* 0x000e660000000000 */
[----:B-1----:R1:W2:Y:S01]  /*0530*/  SYNCS.EXCH.64 URZ, [UR6+0x40], UR8 ;  /* 0x0000400806ff75b2 */ /* 0x0022a20008000100 */
[----:B------:R1:W3:Y:S07]  /*0540*/  SYNCS.EXCH.64 URZ, [UR6+0x48], UR8 ;  /* 0x0000480806ff75b2 */ /* 0x0002ee0008000100 */
[----:B------:R1:W4:Y:S01]  /*0550*/  SYNCS.EXCH.64 URZ, [UR6+0x50], UR4 ;  /* 0x0000500406ff75b2 */ /* 0x0003220008000100 */
[----:B------:R1:W5:Y:S01]  /*0560*/  SYNCS.EXCH.64 URZ, [UR6+0x58], UR4 ;  /* 0x0000580406ff75b2 */ /* 0x0003620008000100 */
[----:B------:R-:W-:Y:S01]  /*0570*/  NOP ;  /* 0x0000000000007918 */ /* 0x000fe20000000000 */
.L_x_6:
[----:B------:R-:W-:Y:S01]  /*0580*/  NOP ;  /* 0x0000000000007918 */ /* 0x000fe20000000000 */
[----:B------:R-:W-:Y:S05]  /*0590*/  BRA.U !UP4, `(.L_x_7) ;  /* 0x000000010c087547 */ /* 0x000fea000b800000 */
[----:B--2345:R-:W-:Y:S01]  /*05a0*/  UCGABAR_ARV ;  /* 0x00000000000079c7 */ /* 0x03cfe20008000000 */
[----:B------:R-:W-:Y:S05]  /*05b0*/  BRA `(.L_x_8) ;  /* 0x0000000000047947 */ /* 0x000fea0003800000 */
.L_x_7:
[----:B--2345:R-:W-:Y:S01]  /*05c0*/  NOP ;  /* 0x0000000000007918 */ /* 0x03cfe20000000000 */
.L_x_8:
[----:B------:R-:W-:Y:S05]  /*05d0*/  BRA.U !UP4, `(.L_x_9) ;  /* 0x000000010c0c7547 */ /* 0x000fea000b800000 */
[----:B------:R-:W-:Y:S01]  /*05e0*/  UCGABAR_WAIT ;  /* 0x0000000000007dc7 */ /* 0x000fe20008000000 */
[----:B------:R-:W-:Y:S01]  /*05f0*/  CCTL.IVALL ;  /* 0x00000000ff00798f */ /* 0x000fe20002000000 */
[----:B------:R-:W-:Y:S05]  /*0600*/  BRA `(.L_x_10) ;  /* 0x0000000000047947 */ /* 0x000fea0003800000 */
.L_x_9:
[----:B------:R-:W-:Y:S06]  /*0610*/  BAR.SYNC.DEFER_BLOCKING 0x0 ;  /* 0x0000000000007b1d */ /* 0x000fec0000010000 */
.L_x_10:
[----:B------:R-:W-:Y:S01]  /*0620*/  NOP ;  /* 0x0000000000007918 */ /* 0x000fe20000000000 */
[----:B------:R-:W-:Y:S05]  /*0630*/  BRA.U !UP4, `(.L_x_11) ;  /* 0x000000010c087547 */ /* 0x000fea000b800000 */
[----:B------:R-:W-:Y:S01]  /*0640*/  UCGABAR_ARV ;  /* 0x00000000000079c7 */ /* 0x000fe20008000000 */
[----:B------:R-:W-:Y:S05]  /*0650*/  BRA `(.L_x_12) ;  /* 0x0000000000047947 */ /* 0x000fea0003800000 */
.L_x_11:
[----:B------:R-:W-:Y:S01]  /*0660*/  NOP ;  /* 0x0000000000007918 */ /* 0x000fe20000000000 */
.L_x_12:
[----:B------:R-:W-:Y:S05]  /*0670*/  BRA.U !UP4, `(.L_x_13) ;  /* 0x000000010c0c7547 */ /* 0x000fea000b800000 */
[----:B------:R-:W-:Y:S01]  /*0680*/  UCGABAR_WAIT ;  /* 0x0000000000007dc7 */ /* 0x000fe20008000000 */
[----:B------:R-:W-:Y:S01]  /*0690*/  CCTL.IVALL ;  /* 0x00000000ff00798f */ /* 0x000fe20002000000 */
[----:B------:R-:W-:Y:S05]  /*06a0*/  BRA `(.L_x_14) ;  /* 0x0000000000047947 */ /* 0x000fea0003800000 */
.L_x_13:
[----:B------:R-:W-:Y:S06]  /*06b0*/  BAR.SYNC.DEFER_BLOCKING 0x0 ;  /* 0x0000000000007b1d */ /* 0x000fec0000010000 */
.L_x_14:
[----:B------:R-:W-:Y:S01]  /*06c0*/  UMOV UR23, 0x11 ;  /* 0x0000001100177882 */ /* 0x000fe20000000000 */
[----:B------:R-:W2:Y:S01]  /*06d0*/  LDCU.U8 UR20, c[0x0][0x5c8] ;  /* 0x0000b900ff1477ac */ /* 0x000ea20008000000 */
[----:B------:R-:W3:Y:S01]  /*06e0*/  LDCU.U8 UR19, c[0x0][0x5c9] ;  /* 0x0000b920ff1377ac */ /* 0x000ee20008000000 */
[----:B------:R-:W4:Y:S01]  /*06f0*/  LDCU.U8 UR18, c[0x0][0x5d4] ;  /* 0x0000ba80ff1277ac */ /* 0x000f220008000000 */
[----:B------:R-:W5:Y:S01]  /*0700*/  LDCU.U8 UR17, c[0x0][0x5d5] ;  /* 0x0000baa0ff1177ac */ /* 0x000f620008000000 */
[----:B------:R-:W1:Y:S01]  /*0710*/  LDCU.U8 UR16, c[0x0][0x5e0] ;  /* 0x0000bc00ff1077ac */ /* 0x000e620008000000 */
[----:B------:R-:W1:Y:S01]  /*0720*/  LDCU.U8 UR15, c[0x0][0x5e1] ;  /* 0x0000bc20ff0f77ac */ /* 0x000e620008000000 */
[----:B------:R-:W-:Y:S01]  /*0730*/  USHF.L.U32 UR23, UR23, UR24, URZ ;  /* 0x0000001817177299 */ /* 0x000fe200080006ff */
[----:B------:R-:W-:Y:S05]  /*0740*/  @P1 BRA `(.L_x_15) ;  /* 0x00000008005c1947 */ /* 0x000fea0003800000 */
[----:B------:R-:W5:Y:S01]  /*0750*/  S2UR UR28, SR_CTAID.Z ;  /* 0x00000000001c79c3 */ /* 0x000f620000002700 */
[----:B------:R-:W-:Y:S01]  /*0760*/  UMOV UR21, 0x1 ;  /* 0x0000000100157882 */ /* 0x000fe20000000000 */
[----:B------:R-:W-:Y:S01]  /*0770*/  UMOV UR14, URZ ;  /* 0x000000ff000e7c82 */ /* 0x000fe20008000000 */
[----:B-----5:R-:W-:-:S09]  /*0780*/  UISETP.GT.U32.AND UP0, UPT, UR28, 0x7f, UPT ;  /* 0x0000007f1c00788c */ /* 0x020fd2000bf04070 */
[----:B------:R-:W-:Y:S05]  /*0790*/  BRA.U UP0, `(.L_x_16) ;  /* 0x0000000500ec7547 */ /* 0x000fea000b800000 */
[----:B-1----:R-:W1:Y:S01]  /*07a0*/  LDCU.64 UR4, c[0x0][0x5c0] ;  /* 0x0000b800ff0477ac */ /* 0x002e620008000a00 */
[----:B------:R-:W5:Y:S01]  /*07b0*/  S2UR UR14, SR_CTAID.Y ;  /* 0x00000000000e79c3 */ /* 0x000f620000002600 */
[----:B------:R-:W4:Y:S01]  /*07c0*/  LDCU UR8, c[0x0][0x5d0] ;  /* 0x0000ba00ff0877ac */ /* 0x000f220008000800 */
[----:B------:R-:W3:Y:S06]  /*07d0*/  LDCU UR10, c[0x0][0x374] ;  /* 0x00006e80ff0a77ac */ /* 0x000eec0008000800 */
[----:B------:R-:W2:Y:S01]  /*07e0*/  S2UR UR11, SR_CTAID.X ;  /* 0x00000000000b79c3 */ /* 0x000ea20000002500 */
[----:B------:R-:W-:Y:S01]  /*07f0*/  UMOV UR21, 0x400 ;  /* 0x0000040000157882 */ /* 0x000fe20000000000 */
[----:B------:R-:W2:Y:S01]  /*0800*/  LDCU.64 UR30, c[0x0][0x348] ;  /* 0x00006900ff1e77ac */ /* 0x000ea20008000a00 */
[----:B-1----:R-:W-:-:S04]  /*0810*/  UIMAD.WIDE.U32 UR6, UR28, UR5, URZ ;  /* 0x000000051c0672a5 */ /* 0x002fc8000f8e00ff */
[----:B------:R-:W-:Y:S02]  /*0820*/  UIADD3 UR5, UPT, UPT, UR28, -UR7, URZ ;  /* 0x800000071c057290 */ /* 0x000fe4000fffe0ff */
[----:B-----5:R-:W-:Y:S02]  /*0830*/  USHF.L.U32 UR14, UR14, 0x8, URZ ;  /* 0x000000080e0e7899 */ /* 0x020fe400080006ff */
[----:B--2---:R-:W-:Y:S02]  /*0840*/  USHF.R.U32.HI UR5, URZ, UR20, UR5 ;  /* 0x00000014ff057299 */ /* 0x004fe40008011605 */
[----:B------:R-:W-:Y:S02]  /*0850*/  ULOP3.LUT UR26, UR14, 0x100, URZ, 0xc0, !UPT ;  /* 0x000001000e1a7892 */ /* 0x000fe4000f8ec0ff */
[----:B------:R-:W-:Y:S02]  /*0860*/  UIADD3 UR5, UPT, UPT, UR7, UR5, URZ ;  /* 0x0000000507057290 */ /* 0x000fe4000fffe0ff */
[----:B------:R-:W-:-:S02]  /*0870*/  USHF.L.U32 UR11, UR11, 0x6, URZ ;  /* 0x000000060b0b7899 */ /* 0x000fc400080006ff */
[----:B---3--:R-:W-:Y:S02]  /*0880*/  USHF.R.U32.HI UR6, URZ, UR19, UR5 ;  /* 0x00000013ff067299 */ /* 0x008fe40008011605 */
[----:B------:R-:W-:Y:S02]  /*0890*/  ULOP3.LUT UR27, UR11, 0xc0, URZ, 0xc0, !UPT ;  /* 0x000000c00b1b7892 */ /* 0x000fe4000f8ec0ff */
[----:B------:R-:W-:Y:S01]  /*08a0*/  UIADD3 UR6, UPT, UPT, -UR6, URZ, URZ ;  /* 0x000000ff06067290 */ /* 0x000fe2000fffe1ff */
[----:B------:R-:W-:-:S03]  /*08b0*/  UMOV UR14, URZ ;  /* 0x000000ff000e7c82 */ /* 0x000fc60008000000 */
[----:B------:R-:W-:Y:S01]  /*08c0*/  UIMAD UR6, UR6, UR4, UR28 ;  /* 0x00000004060672a4 */ /* 0x000fe2000f8e021c */
[----:B------:R-:W1:Y:S03]  /*08d0*/  LDCU.64 UR4, c[0x0][0x5d8] ;  /* 0x0000bb00ff0477ac */ /* 0x000e660008000a00 */
[----:B----4-:R-:W-:-:S04]  /*08e0*/  UIMAD.WIDE.U32 UR8, UR6, UR8, URZ ;  /* 0x00000008060872a5 */ /* 0x010fc8000f8e00ff */
[----:B------:R-:W-:-:S04]  /*08f0*/  UIADD3 UR7, UPT, UPT, UR6, -UR9, URZ ;  /* 0x8000000906077290 */ /* 0x000fc8000fffe0ff */
[----:B------:R-:W-:-:S04]  /*0900*/  USHF.R.U32.HI UR7, URZ, UR18, UR7 ;  /* 0x00000012ff077299 */ /* 0x000fc80008011607 */
[----:B------:R-:W-:-:S04]  /*0910*/  UIADD3 UR7, UPT, UPT, UR9, UR7, URZ ;  /* 0x0000000709077290 */ /* 0x000fc8000fffe0ff */
[----:B------:R-:W-:-:S04]  /*0920*/  USHF.R.U32.HI UR7, URZ, UR17, UR7 ;  /* 0x00000011ff077299 */ /* 0x000fc80008011607 */
[----:B-1----:R-:W-:-:S07]  /*0930*/  UIMAD.WIDE.U32 UR8, UR7, UR5, URZ ;  /* 0x00000005070872a5 */ /* 0x002fce000f8e00ff */
[----:B------:R-:W-:Y:S02]  /*0940*/  UMOV UR13, UR9 ;  /* 0x00000009000d7c82 */ /* 0x000fe40008000000 */
[----:B------:R-:W-:Y:S02]  /*0950*/  UIADD3 UR5, UPT, UPT, UR7, -UR13, URZ ;  /* 0x8000000d07057290 */ /* 0x000fe4000fffe0ff */
[----:B------:R-:W1:Y:S02]  /*0960*/  LDCU UR9, c[0x0][0x370] ;  /* 0x00006e00ff0977ac */ /* 0x000e640008000800 */
[----:B------:R-:W-:Y:S01]  /*0970*/  USHF.R.U32.HI UR5, URZ, UR16, UR5 ;  /* 0x00000010ff057299 */ /* 0x000fe20008011605 */
[----:B------:R-:W2:Y:S03]  /*0980*/  LDCU UR8, c[0x0][0x378] ;  /* 0x00006f00ff0877ac */ /* 0x000ea60008000800 */
[----:B------:R-:W-:Y:S01]  /*0990*/  UIADD3 UR5, UPT, UPT, UR13, UR5, URZ ;  /* 0x000000050d057290 */ /* 0x000fe2000fffe0ff */
[----:B------:R-:W3:Y:S03]  /*09a0*/  S2UR UR13, SR_CgaCtaId ;  /* 0x00000000000d79c3 */ /* 0x000ee60000008800 */
[----:B------:R-:W-:-:S04]  /*09b0*/  USHF.R.U32.HI UR5, URZ, UR15, UR5 ;  /* 0x0000000fff057299 */ /* 0x000fc80008011605 */
[----:B------:R-:W-:Y:S02]  /*09c0*/  UIADD3 UR5, UPT, UPT, -UR5, URZ, URZ ;  /* 0x000000ff05057290 */ /* 0x000fe4000fffe1ff */
[----:B-1----:R-:W-:Y:S02]  /*09d0*/  UIMAD UR9, UR10, UR9, URZ ;  /* 0x000000090a0972a4 */ /* 0x002fe4000f8e02ff */
[----:B------:R-:W-:Y:S02]  /*09e0*/  UIMAD UR4, UR5, UR4, UR7 ;  /* 0x00000004050472a4 */ /* 0x000fe4000f8e0207 */
[----:B--2---:R-:W-:Y:S02]  /*09f0*/  UIMAD UR8, UR9, UR8, URZ ;  /* 0x00000008090872a4 */ /* 0x004fe4000f8e02ff */
[----:B------:R-:W-:Y:S02]  /*0a00*/  UIADD3 UR7, UPT, UPT, -UR7, URZ, URZ ;  /* 0x000000ff07077290 */ /* 0x000fe4000fffe1ff */
[----:B------:R-:W-:Y:S01]  /*0a10*/  USHF.R.S32.HI UR25, URZ, 0x1f, UR8 ;  /* 0x0000001fff197899 */ /* 0x000fe20008011408 */
[----:B------:R-:W1:Y:S03]  /*0a20*/  LDCU UR5, c[0x0][0x5cc] ;  /* 0x0000b980ff0577ac */ /* 0x000e660008000800 */
[----:B------:R-:W-:-:S02]  /*0a30*/  ULEA.HI UR25, UR25, UR8, URZ, 0x3 ;  /* 0x0000000819197291 */ /* 0x000fc4000f8f18ff */
[----:B---3--:R-:W-:-:S03]  /*0a40*/  ULEA UR13, UR13, UR21, 0x18 ;  /* 0x000000150d0d7291 */ /* 0x008fc6000f8ec0ff */
[----:B------:R-:W-:Y:S01]  /*0a50*/  UMOV UR21, 0x1 ;  /* 0x0000000100157882 */ /* 0x000fe20000000000 */
[----:B-1----:R-:W-:-:S12]  /*0a60*/  UIMAD UR5, UR7, UR5, UR6 ;  /* 0x00000005070572a4 */ /* 0x002fd8000f8e0206 */
.L_x_20:
[----:B------:R-:W-:Y:S01]  /*0a70*/  USHF.L.U32 UR6, UR21, 0x1f, URZ ;  /* 0x0000001f15067899 */ /* 0x000fe200080006ff */
[----:B------:R-:W-:Y:S01]  /*0a80*/  HFMA2 R2, -RZ, RZ, 0, -0.0078125 ;  /* 0x0000a000ff027431 */ /* 0x000fe200000001ff */
[----:B------:R-:W-:Y:S02]  /*0a90*/  ULEA UR7, UR14, UR13, 0x3 ;  /* 0x0000000d0e077291 */ /* 0x000fe4000f8e18ff */
[----:B------:R-:W-:Y:S02]  /*0aa0*/  ULEA UR11, UR5, UR27, 0x8 ;  /* 0x0000001b050b7291 */ /* 0x000fe4000f8e40ff */
[----:B------:R-:W-:Y:S01]  /*0ab0*/  MOV R0, UR6 ;  /* 0x0000000600007c02 */ /* 0x000fe20008000f00 */
[----:B------:R-:W-:Y:S02]  /*0ac0*/  UIADD3 UR38, UP1, UPT, UR30, 0x40, URZ ;  /* 0x000000401e267890 */ /* 0x000fe4000ff3e0ff */
[----:B------:R-:W-:Y:S02]  /*0ad0*/  UIADD3 UR36, UP0, UPT, UR30, 0xc0, URZ ;  /* 0x000000c01e247890 */ /* 0x000fe4000ff1e0ff */
[----:B----4-:R1:W2:Y:S01]  /*0ae0*/  SYNCS.PHASECHK.TRANS64.TRYWAIT P2, [UR7+0x20], R0 ;  /* 0x00002000ff0075a7 */ /* 0x0102a20008041107 */
[----:B------:R-:W-:-:S02]  /*0af0*/  ULEA UR7, UR4, UR26, 0x9 ;  /* 0x0000001a04077291 */ /* 0x000fc4000f8e48ff */
[----:B------:R-:W-:Y:S02]  /*0b00*/  UIADD3.X UR39, UPT, UPT, URZ, UR31, URZ, UP1, !UPT ;  /* 0x0000001fff277290 */ /* 0x000fe40008ffe4ff */
[----:B------:R-:W-:Y:S02]  /*0b10*/  UIADD3.X UR37, UPT, UPT, URZ, UR31, URZ, UP0, !UPT ;  /* 0x0000001fff257290 */ /* 0x000fe400087fe4ff */
[----:B------:R-:W-:Y:S02]  /*0b20*/  ULEA UR11, UR22, UR11, 0x5 ;  /* 0x0000000b160b7291 */ /* 0x000fe4000f8e28ff */
[----:B------:R-:W-:Y:S01]  /*0b30*/  ULEA UR7, UR24, UR7, 0x6 ;  /* 0x0000000718077291 */ /* 0x000fe2000f8e30ff */
[----:B------:R-:W-:Y:S01]  /*0b40*/  UMOV UR35, URZ ;  /* 0x000000ff00237c82 */ /* 0x000fe20008000000 */
[----:B------:R-:W-:Y:S02]  /*0b50*/  UPRMT UR34, URZ, 0x5410, UR23 ;  /* 0x00005410ff227896 */ /* 0x000fe40008000017 */
[----:B------:R-:W-:-:S12]  /*0b60*/  UPRMT UR33, URZ, 0x5410, UR12 ;  /* 0x00005410ff217896 */ /* 0x000fd8000800000c */
.L_x_19:
[----:B---3--:R-:W-:Y:S02]  /*0b70*/  UIADD3 UR5, UPT, UPT, UR14, 0x1, URZ ;  /* 0x000000010e057890 */ /* 0x008fe4000fffe0ff */
[----:B------:R-:W-:Y:S02]  /*0b80*/  ULEA UR8, UR14, UR22, 0x1 ;  /* 0x000000160e087291 */ /* 0x000fe4000f8e08ff */
[----:B------:R-:W-:Y:S02]  /*0b90*/  UISETP.NE.AND UP0, UPT, UR5, 0x4, UPT ;  /* 0x000000040500788c */ /* 0x000fe4000bf05270 */
[----:B------:R-:W-:Y:S02]  /*0ba0*/  ULEA UR4, UR14, UR24, 0x2 ;  /* 0x000000180e047291 */ /* 0x000fe4000f8e10ff */
[----:B------:R-:W-:Y:S02]  /*0bb0*/  ULEA UR9, UR14, UR13, 0x3 ;  /* 0x0000000d0e097291 */ /* 0x000fe4000f8e18ff */
[----:B------:R-:W-:-:S02]  /*0bc0*/  USEL UR14, UR5, URZ, UP0 ;  /* 0x000000ff050e7287 */ /* 0x000fc40008000000 */
[----:B------:R-:W-:Y:S02]  /*0bd0*/  USEL UR6, URZ, 0x1, UP0 ;  /* 0x00000001ff067887 */ /* 0x000fe40008000000 */
[----:B------:R-:W-:Y:S02]  /*0be0*/  USHF.L.U32 UR10, UR35, 0x6, URZ ;  /* 0x00000006230a7899 */ /* 0x000fe400080006ff */
[----:B------:R-:W-:Y:S02]  /*0bf0*/  ULEA UR8, UR8, UR13, 0xc ;  /* 0x0000000d08087291 */ /* 0x000fe4000f8e60ff */
[----:B------:R-:W-:Y:S02]  /*0c00*/  ULEA UR4, UR4, UR13, 0xd ;  /* 0x0000000d04047291 */ /* 0x000fe4000f8e68ff */
[----:B------:R-:W-:Y:S01]  /*0c10*/  UISETP.GT.U32.AND UP0, UPT, UR35, 0x3e, UPT ;  /* 0x0000003e2300788c */ /* 0x000fe2000bf04070 */
[----:B--2-4-:R-:W-:Y:S10]  /*0c20*/  @P2 BRA `(.L_x_17) ;  /* 0x0000000000102947 */ /* 0x014ff40003800000 */
[----:B------:R-:W-:-:S06]  /*0c30*/  USHF.L.U32 UR5, UR21, 0x1f, URZ ;  /* 0x0000001f15057899 */ /* 0x000fcc00080006ff */
[----:B-1----:R-:W-:-:S04]  /*0c40*/  MOV R0, UR5 ;  /* 0x0000000500007c02 */ /* 0x002fc80008000f00 */
[----:B------:R-:W1:Y:S02]  /*0c50*/  SYNCS.PHASECHK.TRANS64.TRYWAIT P0, [UR9+0x20], R0 ;  /* 0x00002000ff0075a7 */ /* 0x000e640008001109 */
[----:B-1----:R-:W-:Y:S05]  /*0c60*/  @!P0 BRA `(.L_x_18) ;  /* 0x0000003400488947 */ /* 0x002fea0003800000 */
.L_x_17:
[----:B------:R-:W-:Y:S02]  /*0c70*/  ELECT P1, URZ, PT ;  /* 0x0000000000ff782f */ /* 0x000fe40003820000 */
[----:B------:R-:W-:Y:S01]  /*0c80*/  PLOP3.LUT P0, PT, PT, PT, UP0, 0x80, 0x8 ;  /* 0x000000000008781c */ /* 0x000fe20003f0f008 */
[----:B------:R-:W-:Y:S01]  /*0c90*/  ULOP3.LUT UR21, UR21, UR6, URZ, 0x3c, !UPT ;  /* 0x0000000615157292 */ /* 0x000fe2000f8e3cff */
[----:B------:R-:W-:Y:S01]  /*0ca0*/  PLOP3.LUT P2, PT, PT, PT, PT, 0x80, 0x8 ;  /* 0x000000000008781c */ /* 0x000fe20003f4f070 */
[----:B------:R-:W-:Y:S02]  /*0cb0*/  UIADD3 UR8, UPT, UPT, UR8, 0xc400, URZ ;  /* 0x0000c40008087890 */ /* 0x000fe4000fffe0ff */
[----:B------:R-:W-:Y:S02]  /*0cc0*/  UIADD3 UR4, UPT, UPT, UR4, 0x14400, URZ ;  /* 0x0001440004047890 */ /* 0x000fe4000fffe0ff */
[----:B------:R-:W-:Y:S02]  /*0cd0*/  @!UP0 USHF.L.U32 UR29, UR21, 0x1f, URZ ;  /* 0x0000001f151d8899 */ /* 0x000fe400080006ff */
[----:B------:R-:W-:Y:S01]  /*0ce0*/  @!UP0 ULEA UR32, UR14, UR13, 0x3 ;  /* 0x0000000d0e208291 */ /* 0x000fe2000f8e18ff */
[----:B------:R-:W-:Y:S01]  /*0cf0*/  UMOV UR5, UR9 ;  /* 0x0000000900057c82 */ /* 0x000fe20008000000 */
[----:B------:R-:W-:-:S02]  /*0d00*/  UMOV UR6, UR10 ;  /* 0x0000000a00067c82 */ /* 0x000fc40008000000 */
[----:B-1----:R-:W-:Y:S01]  /*0d10*/  IMAD.U32 R0, RZ, RZ, UR29 ;  /* 0x0000001dff007e24 */ /* 0x002fe2000f8e00ff */
[----:B------:R3:W-:Y:S01]  /*0d20*/  @P1 SYNCS.ARRIVE.TRANS64 RZ, [UR9], R2 ;  /* 0x00000002ffff19a7 */ /* 0x0007e20008000009 */
[----:B------:R3:W-:Y:S01]  /*0d30*/  UTMALDG.2D.MULTICAST [UR8], [UR38], UR34, desc[URZ] ;  /* 0x0000ff08260073b4 */ /* 0x0007e20008009822 */
[----:B------:R-:W-:-:S04]  /*0d40*/  UIADD3 UR35, UPT, UPT, UR35, 0x1, URZ ;  /* 0x0000000123237890 */ /* 0x000fc8000fffe0ff */
[----:B------:R-:W-:Y:S01]  /*0d50*/  UISETP.NE.AND UP0, UPT, UR35, 0x40, UPT ;  /* 0x000000402300788c */ /* 0x000fe2000bf05270 */
[----:B------:R3:W-:Y:S01]  /*0d60*/  UTMALDG.2D.MULTICAST [UR4], [UR36], UR33, desc[URZ] ;  /* 0x0000ff04240073b4 */ /* 0x0007e20008009821 */
[----:B------:R3:W4:Y:S07]  /*0d70*/  @!P0 SYNCS.PHASECHK.TRANS64.TRYWAIT P2, [UR32+0x20], R0 ;  /* 0x00002000ff0085a7 */ /* 0x00072e0008041120 */
[----:B------:R-:W-:Y:S05]  /*0d80*/  BRA.U UP0, `(.L_x_19) ;  /* 0xfffffffd00787547 */ /* 0x000fea000b83ffff */
[----:B---3--:R-:W1:Y:S01]  /*0d90*/  LDCU.64 UR4, c[0x0][0x5c0] ;  /* 0x0000b800ff0477ac */ /* 0x008e620008000a00 */
[----:B------:R-:W-:-:S04]  /*0da0*/  ULEA.HI.SX32 UR28, UR25, UR28, 0x1d ;  /* 0x0000001c191c7291 */ /* 0x000fc8000f8feaff */
[----:B------:R-:W-:Y:S02]  /*0db0*/  UISETP.GE.AND UP0, UPT, UR28, 0x80, UPT ;  /* 0x000000801c00788c */ /* 0x000fe4000bf06270 */
[----:B-1----:R-:W-:Y:S01]  /*0dc0*/  UIMAD.WIDE.U32 UR6, UR28, UR5, URZ ;  /* 0x000000051c0672a5 */ /* 0x002fe2000f8e00ff */
[----:B------:R-:W1:Y:S03]  /*0dd0*/  LDCU UR5, c[0x0][0x5d0] ;  /* 0x0000ba00ff0577ac */ /* 0x000e660008000800 */
[----:B------:R-:W-:-:S04]  /*0de0*/  UIADD3 UR6, UPT, UPT, UR28, -UR7, URZ ;  /* 0x800000071c067290 */ /* 0x000fc8000fffe0ff */
[----:B------:R-:W-:-:S04]  /*0df0*/  USHF.R.U32.HI UR6, URZ, UR20, UR6 ;  /* 0x00000014ff067299 */ /* 0x000fc80008011606 */
[----:B------:R-:W-:-:S04]  /*0e00*/  UIADD3 UR7, UPT, UPT, UR7, UR6, URZ ;  /* 0x0000000607077290 */ /* 0x000fc8000fffe0ff */
[----:B------:R-:W-:-:S04]  /*0e10*/  USHF.R.U32.HI UR7, URZ, UR19, UR7 ;  /* 0x00000013ff077299 */ /* 0x000fc80008011607 */
[----:B------:R-:W-:-:S04]  /*0e20*/  UIADD3 UR7, UPT, UPT, -UR7, URZ, URZ ;  /* 0x000000ff07077290 */ /* 0x000fc8000fffe1ff */
[----:B------:R-:W-:-:S04]  /*0e30*/  UIMAD UR7, UR4, UR7, UR28 ;  /* 0x00000007040772a4 */ /* 0x000fc8000f8e021c */
[----:B-1----:R-:W-:Y:S01]  /*0e40*/  UIMAD.WIDE.U32 UR8, UR7, UR5, URZ ;  /* 0x00000005070872a5 */ /* 0x002fe2000f8e00ff */
[----:B------:R-:W1:Y:S03]  /*0e50*/  LDCU.64 UR4, c[0x0][0x5d8] ;  /* 0x0000bb00ff0477ac */ /* 0x000e660008000a00 */
[----:B------:R-:W-:-:S04]  /*0e60*/  UIADD3 UR6, UPT, UPT, UR7, -UR9, URZ ;  /* 0x8000000907067290 */ /* 0x000fc8000fffe0ff */
[----:B------:R-:W-:-:S04]  /*0e70*/  USHF.R.U32.HI UR6, URZ, UR18, UR6 ;  /* 0x00000012ff067299 */ /* 0x000fc80008011606 */
[----:B------:R-:W-:-:S04]  /*0e80*/  UIADD3 UR6, UPT, UPT, UR9, UR6, URZ ;  /* 0x0000000609067290 */ /* 0x000fc8000fffe0ff */
[----:B------:R-:W-:-:S04]  /*0e90*/  USHF.R.U32.HI UR6, URZ, UR17, UR6 ;  /* 0x00000011ff067299 */ /* 0x000fc80008011606 */
[----:B-1----:R-:W-:Y:S01]  /*0ea0*/  UIMAD.WIDE.U32 UR8, UR6, UR5, URZ ;  /* 0x00000005060872a5 */ /* 0x002fe2000f8e00ff */
[----:B------:R-:W1:Y:S03]  /*0eb0*/  LDCU UR5, c[0x0][0x5cc] ;  /* 0x0000b980ff0577ac */ /* 0x000e660008000800 */
[----:B------:R-:W-:-:S04]  /*0ec0*/  UIADD3 UR8, UPT, UPT, UR6, -UR9, URZ ;  /* 0x8000000906087290 */ /* 0x000fc8000fffe0ff */
[----:B------:R-:W-:-:S04]  /*0ed0*/  USHF.R.U32.HI UR8, URZ, UR16, UR8 ;  /* 0x00000010ff087299 */ /* 0x000fc80008011608 */
[----:B------:R-:W-:Y:S02]  /*0ee0*/  UIADD3 UR8, UPT, UPT, UR9, UR8, URZ ;  /* 0x0000000809087290 */ /* 0x000fe4000fffe0ff */
[----:B------:R-:W-:Y:S02]  /*0ef0*/  UIADD3 UR9, UPT, UPT, -UR6, URZ, URZ ;  /* 0x000000ff06097290 */ /* 0x000fe4000fffe1ff */
[----:B------:R-:W-:Y:S02]  /*0f00*/  USHF.R.U32.HI UR8, URZ, UR15, UR8 ;  /* 0x0000000fff087299 */ /* 0x000fe40008011608 */
[----:B-1----:R-:W-:Y:S02]  /*0f10*/  UIMAD UR5, UR5, UR9, UR7 ;  /* 0x00000009050572a4 */ /* 0x002fe4000f8e0207 */
[----:B------:R-:W-:-:S04]  /*0f20*/  UIADD3 UR8, UPT, UPT, -UR8, URZ, URZ ;  /* 0x000000ff08087290 */ /* 0x000fc8000fffe1ff */
[----:B------:R-:W-:Y:S01]  /*0f30*/  UIMAD UR4, UR4, UR8, UR6 ;  /* 0x00000008040472a4 */ /* 0x000fe2000f8e0206 */
[----:B------:R-:W-:Y:S11]  /*0f40*/  BRA.U !UP0, `(.L_x_20) ;  /* 0xfffffff908c87547 */ /* 0x000ff6000b83ffff */
.L_x_16:
[----:B------:R-:W-:Y:S01]  /*0f50*/  UISETP.NE.AND UP0, UPT, UR14, 0x3, UPT ;  /* 0x000000030e00788c */ /* 0x000fe2000bf05270 */
[----:B------:R-:W5:Y:S01]  /*0f60*/  S2UR UR13, SR_CgaCtaId ;  /* 0x00000000000d79c3 */ /* 0x000f620000008800 */
[----:B-1----:R-:W-:Y:S01]  /*0f70*/  UIADD3 UR6, UPT, UPT, UR14, 0x2, URZ ;  /* 0x000000020e067890 */ /* 0x002fe2000fffe0ff */
[----:B------:R-:W-:-:S03]  /*0f80*/  UMOV UR4, 0x400 ;  /* 0x0000040000047882 */ /* 0x000fc60000000000 */
[----:B------:R-:W-:-:S04]  /*0f90*/  USEL UR6, UR6, 0x1, UP0 ;  /* 0x0000000106067887 */ /* 0x000fc80008000000 */
[----:B------:R-:W-:Y:S02]  /*0fa0*/  UISETP.NE.AND UP0, UPT, UR6, 0x4, UPT ;  /* 0x000000040600788c */ /* 0x000fe4000bf05270 */
[----:B------:R-:W-:Y:S02]  /*0fb0*/  UIADD3 UR6, UPT, UPT, UR6, 0x1, URZ ;  /* 0x0000000106067890 */ /* 0x000fe4000fffe0ff */
[----:B------:R-:W-:Y:S02]  /*0fc0*/  UISETP.EQ.XOR UP1, UPT, UR14, 0x3, !UP0 ;  /* 0x000000030e00788c */ /* 0x000fe4000c722a70 */
[----:B------:R-:W-:-:S04]  /*0fd0*/  USEL UR6, UR6, 0x1, UP0 ;  /* 0x0000000106067887 */ /* 0x000fc80008000000 */
[----:B------:R-:W-:Y:S02]  /*0fe0*/  UISETP.EQ.XOR UP1, UPT, UR6, 0x4, UP1 ;  /* 0x000000040600788c */ /* 0x000fe40008f22a70 */
[----:B------:R-:W-:Y:S02]  /*0ff0*/  UISETP.NE.AND UP0, UPT, UR6, 0x4, UPT ;  /* 0x000000040600788c */ /* 0x000fe4000bf05270 */
[----:B------:R-:W-:Y:S02]  /*1000*/  USEL UR5, URZ, 0x1, !UP1 ;  /* 0x00000001ff057887 */ /* 0x000fe4000c800000 */
[----:B-----5:R-:W-:Y:S02]  /*1010*/  ULEA UR4, UR13, UR4, 0x18 ;  /* 0x000000040d047291 */ /* 0x020fe4000f8ec0ff */
[----:B------:R-:W-:Y:S02]  /*1020*/  ULOP3.LUT UR5, UR21, UR5, URZ, 0x3c, !UPT ;  /* 0x0000000515057292 */ /* 0x000fe4000f8e3cff */
[----:B------:R-:W-:-:S02]  /*1030*/  USEL UR6, UR6, URZ, UP0 ;  /* 0x000000ff06067287 */ /* 0x000fc40008000000 */
[----:B------:R-:W-:Y:S02]  /*1040*/  USHF.L.U32 UR5, UR5, 0x1f, URZ ;  /* 0x0000001f05057899 */ /* 0x000fe400080006ff */
[----:B------:R-:W-:-:S04]  /*1050*/  ULEA UR4, UR6, UR4, 0x3 ;  /* 0x0000000406047291 */ /* 0x000fc8000f8e18ff */
[----:B------:R-:W-:-:S05]  /*1060*/  MOV R0, UR5 ;  /* 0x0000000500007c02 */ /* 0x000fca0008000f00 */
[----:B------:R-:W1:Y:S02]  /*1070*/  SYNCS.PHASECHK.TRANS64.TRYWAIT P0, [UR4+0x20], R0 ;  /* 0x00002000ff0075a7 */ /* 0x000e640008001104 */
[----:B-1----:R-:W-:Y:S05]  /*1080*/  @!P0 BRA `(.L_x_21) ;  /* 0x0000003000608947 */ /* 0x002fea0003800000 */
.L_x_47:
[----:B------:R-:W-:-:S13]  /*1090*/  ELECT P0, URZ, PT ;  /* 0x0000000000ff782f */ /* 0x000fda0003800000 */
[----:B-1----:R-:W-:-:S04]  /*10a0*/  @P0 MOV R0, 0xa000 ;  /* 0x0000a00000000802 */ /* 0x002fc80000000f00 */
[----:B------:R1:W-:Y:S03]  /*10b0*/  @P0 SYNCS.ARRIVE.TRANS64 RZ, [UR4], R0 ;  /* 0x00000000ffff09a7 */ /* 0x0003e60008000004 */
.L_x_15:
[----:B------:R-:W-:-:S13]  /*10c0*/  ISETP.NE.AND P0, PT, R71, 0x4, PT ;  /* 0x000000044700780c */ /* 0x000fda0003f05270 */
[----:B------:R-:W-:Y:S05]  /*10d0*/  @P0 BRA `(.L_x_22) ;  /* 0x0000000800180947 */ /* 0x000fea0003800000 */
[----:B------:R-:W5:Y:S08]  /*10e0*/  S2UR UR14, SR_CTAID.Z ;  /* 0x00000000000e79c3 */ /* 0x000f700000002700 */
[----:B------:R-:W-:Y:S01]  /*10f0*/  BAR.SYNC.DEFER_BLOCKING 0x2, 0xa0 ;  /* 0x0082800000007b1d */ /* 0x000fe20000010000 */
[----:B------:R-:W-:Y:S01]  /*1100*/  HFMA2 R4, -RZ, RZ, 0, 5.9604644775390625e-08 ;  /* 0x00000001ff047431 */ /* 0x000fe200000001ff */
[----:B------:R-:W-:Y:S01]  /*1110*/  MOV R7, 0x1 ;  /* 0x0000000100077802 */ /* 0x000fe20000000f00 */
[----:B-----5:R-:W-:-:S09]  /*1120*/  UISETP.GT.U32.AND UP0, UPT, UR14, 0x7f, UPT ;  /* 0x0000007f0e00788c */ /* 0x020fd2000bf04070 */
[----:B------:R-:W-:Y:S05]  /*1130*/  BRA.U UP0, `(.L_x_23) ;  /* 0x0000000500c87547 */ /* 0x000fea000b800000 */
[----:B-1----:R-:W-:Y:S01]  /*1140*/  UMOV UR4, 0x400 ;  /* 0x0000040000047882 */ /* 0x002fe20000000000 */
[----:B------:R-:W1:Y:S01]  /*1150*/  LDCU UR8, c[0x0][0x374] ;  /* 0x00006e80ff0877ac */ /* 0x000e620008000800 */
[----:B------:R-:W-:Y:S01]  /*1160*/  MOV R7, 0x1 ;  /* 0x0000000100077802 */ /* 0x000fe20000000f00 */
[----:B------:R-:W-:Y:S01]  /*1170*/  ULEA UR4, UR13, UR4, 0x18 ;  /* 0x000000040d047291 */ /* 0x000fe2000f8ec0ff */
[----:B------:R-:W1:Y:S01]  /*1180*/  LDCU UR7, c[0x0][0x370] ;  /* 0x00006e00ff0777ac */ /* 0x000e620008000800 */
[----:B------:R-:W5:Y:S07]  /*1190*/  LDCU UR6, c[0x0][0x378] ;  /* 0x00006f00ff0677ac */ /* 0x000f6e0008000800 */
[----:B------:R-:W4:Y:S01]  /*11a0*/  LDS R0, [UR4+0x68] ;  /* 0x00006804ff007984 */ /* 0x000f220008000800 */
[----:B------:R-:W-:Y:S01]  /*11b0*/  ULOP3.LUT UR9, UR13, 0x7, URZ, 0xc0, !UPT ;  /* 0x000000070d097892 */ /* 0x000fe2000f8ec0ff */
[----:B------:R-:W-:Y:S01]  /*11c0*/  UMOV UR43, 0x4402010 ;  /* 0x04402010002b7882 */ /* 0x000fe20000000000 */
[----:B------:R-:W-:-:S02]  /*11d0*/  UIADD3 UR11, UPT, UPT, UR4, 0xc400, URZ ;  /* 0x0000c400040b7890 */ /* 0x000fc4000fffe0ff */
[----:B------:R-:W-:Y:S02]  /*11e0*/  UISETP.GT.U32.AND UP0, UPT, UR9, 0xffff, UPT ;  /* 0x0000ffff0900788c */ /* 0x000fe4000bf04070 */
[----:B------:R-:W-:Y:S02]  /*11f0*/  UIADD3 UR10, UPT, UPT, UR4, 0x14400, URZ ;  /* 0x00014400040a7890 */ /* 0x000fe4000fffe0ff */
[----:B------:R-:W-:Y:S02]  /*1200*/  USEL UR9, UR9, 0xffff, !UP0 ;  /* 0x0000ffff09097887 */ /* 0x000fe4000c000000 */
[----:B-1----:R-:W-:Y:S02]  /*1210*/  UIMAD UR7, UR8, UR7, URZ ;  /* 0x00000007080772a4 */ /* 0x002fe4000f8e02ff */
[----:B------:R-:W-:Y:S02]  /*1220*/  USEL UR42, URZ, 0x4000, UP6 ;  /* 0x00004000ff2a7887 */ /* 0x000fe4000b000000 */
[----:B------:R-:W-:-:S02]  /*1230*/  USEL UR43, UR43, 0x4400010, !UP5 ;  /* 0x044000102b2b7887 */ /* 0x000fc4000e800000 */
[----:B------:R-:W-:Y:S02]  /*1240*/  USHF.R.U32.HI UR11, URZ, 0x4, UR11 ;  /* 0x00000004ff0b7899 */ /* 0x000fe4000801160b */
[----:B------:R-:W-:Y:S02]  /*1250*/  USHF.R.U32.HI UR10, URZ, 0x4, UR10 ;  /* 0x00000004ff0a7899 */ /* 0x000fe4000801160a */
[----:B------:R-:W-:Y:S02]  /*1260*/  ULOP3.LUT UR9, UR9, 0xffff, URZ, 0xc0, !UPT ;  /* 0x0000ffff09097892 */ /* 0x000fe4000f8ec0ff */
[----:B-----5:R-:W-:Y:S02]  /*1270*/  UIMAD UR6, UR7, UR6, URZ ;  /* 0x00000006070672a4 */ /* 0x020fe4000f8e02ff */
[----:B------:R-:W-:Y:S01]  /*1280*/  UIADD3 UR43, UPT, UPT, UR42, UR43, URZ ;  /* 0x0000002b2a2b7290 */ /* 0x000fe2000fffe0ff */
[----:B------:R-:W-:Y:S01]  /*1290*/  UMOV UR5, 0x1 ;  /* 0x0000000100057882 */ /* 0x000fe20000000000 */
[----:B------:R-:W-:-:S02]  /*12a0*/  ULOP3.LUT UR7, UR11, 0x3fc0, URZ, 0xc0, !UPT ;  /* 0x00003fc00b077892 */ /* 0x000fc4000f8ec0ff */
[----:B------:R-:W-:Y:S02]  /*12b0*/  ULOP3.LUT UR11, UR10, 0x3fc0, URZ, 0xc0, !UPT ;  /* 0x00003fc00a0b7892 */ /* 0x000fe4000f8ec0ff */
[----:B------:R-:W-:Y:S02]  /*12c0*/  USHF.L.U32 UR5, UR5, UR9, URZ ;  /* 0x0000000905057299 */ /* 0x000fe400080006ff */
[----:B------:R-:W-:Y:S02]  /*12d0*/  USHF.R.S32.HI UR32, URZ, 0x1f, UR6 ;  /* 0x0000001fff207899 */ /* 0x000fe40008011406 */
[----:B------:R-:W-:Y:S02]  /*12e0*/  ULOP3.LUT UR23, UR12, 0xffff, UR23, 0xc8, !UPT ;  /* 0x0000ffff0c177892 */ /* 0x000fe4000f8ec817 */
[----:B------:R-:W-:Y:S01]  /*12f0*/  ULOP3.LUT UR10, UR7, 0x10000, URZ, 0xfc, !UPT ;  /* 0x00010000070a7892 */ /* 0x000fe2000f8efcff */
[----:B----4-:R-:W-:Y:S01]  /*1300*/  R2UR UR33, R0 ;  /* 0x00000000002172ca */ /* 0x010fe200000e0000 */
[----:B------:R-:W-:-:S02]  /*1310*/  ULOP3.LUT UR11, UR11, 0x10000, URZ, 0xfc, !UPT ;  /* 0x000100000b0b7892 */ /* 0x000fc4000f8efcff */
[----:B------:R-:W-:Y:S02]  /*1320*/  ULEA.HI UR32, UR32, UR6, URZ, 0x3 ;  /* 0x0000000620207291 */ /* 0x000fe4000f8f18ff */
[----:B------:R-:W-:Y:S01]  /*1330*/  ULOP3.LUT UR21, UR5, 0xffff, URZ, 0xc0, !UPT ;  /* 0x0000ffff05157892 */ /* 0x000fe2000f8ec0ff */
[----:B------:R-:W-:Y:S01]  /*1340*/  UMOV UR31, URZ ;  /* 0x000000ff001f7c82 */ /* 0x000fe20008000000 */
[----:B------:R-:W-:Y:S01]  /*1350*/  UMOV UR29, URZ ;  /* 0x000000ff001d7c82 */ /* 0x000fe20008000000 */
[----:B------:R-:W-:Y:S01]  /*1360*/  UMOV UR27, URZ ;  /* 0x000000ff001b7c82 */ /* 0x000fe20008000000 */
[----:B------:R-:W-:Y:S01]  /*1370*/  UMOV UR42, URZ ;  /* 0x000000ff002a7c82 */ /* 0x000fe20008000000 */
[----:B------:R-:W-:Y:S01]  /*1380*/  UMOV UR38, URZ ;  /* 0x000000ff00267c82 */ /* 0x000fe20008000000 */
[----:B------:R-:W-:Y:S01]  /*1390*/  UMOV UR39, UR43 ;  /* 0x0000002b00277c82 */ /* 0x000fe20008000000 */
[----:B------:R-:W-:Y:S01]  /*13a0*/  UMOV UR36, URZ ;  /* 0x000000ff00247c82 */ /* 0x000fe20008000000 */
[----:B------:R-:W-:Y:S01]  /*13b0*/  UMOV UR37, UR43 ;  /* 0x0000002b00257c82 */ /* 0x000fe20008000000 */
[----:B------:R-:W-:Y:S01]  /*13c0*/  UMOV UR34, URZ ;  /* 0x000000ff00227c82 */ /* 0x000fe20008000000 */
[----:B------:R-:W-:-:S05]  /*13d0*/  UMOV UR35, UR43 ;  /* 0x0000002b00237c82 */ /* 0x000fca0008000000 */
.L_x_28:
[----:B------:R-:W-:Y:S01]  /*13e0*/  USHF.L.U32 UR5, UR29, 0x1f, URZ ;  /* 0x0000001f1d057899 */ /* 0x000fe200080006ff */
[----:B------:R-:W-:Y:S01]  /*13f0*/  SHF.L.U32 R2, R7, 0x1f, RZ ;  /* 0x0000001f07027819 */ /* 0x000fe200000006ff */
[----:B------:R-:W-:Y:S02]  /*1400*/  ULEA UR6, UR27, UR4, 0x3 ;  /* 0x000000041b067291 */ /* 0x000fe4000f8e18ff */
[----:B-1----:R-:W-:Y:S02]  /*1410*/  ULEA UR7, UR31, UR4, 0x3 ;  /* 0x000000041f077291 */ /* 0x002fe4000f8e18ff */
[----:B----4-:R-:W-:Y:S01]  /*1420*/  MOV R0, UR5 ;  /* 0x0000000500007c02 */ /* 0x010fe20008000f00 */
[----:B------:R-:W-:Y:S02]  /*1430*/  ULEA UR9, UR31, UR33, 0x14 ;  /* 0x000000211f097291 */ /* 0x000fe4000f8ea0ff */
[----:B------:R-:W-:Y:S02]  /*1440*/  ULEA.HI.SX32 UR14, UR32, UR14, 0x1d ;  /* 0x0000000e200e7291 */ /* 0x000fe4000f8feaff */
[----:B-----5:R1:W4:Y:S01]  /*1450*/  SYNCS.PHASECHK.TRANS64.TRYWAIT P1, [UR6], R0 ;  /* 0x00000000ff0075a7 */ /* 0x0203220008021106 */
[----:B------:R-:W-:Y:S01]  /*1460*/  UPLOP3.LUT UP2, UPT, UPT, UPT, UPT, 0x40, 0x4 ;  /* 0x000000000004789c */ /* 0x000fe20003f4e870 */
[----:B------:R-:W5:Y:S02]  /*1470*/  SYNCS.PHASECHK.TRANS64.TRYWAIT P0, [UR7+0x50], R2 ;  /* 0x00005002ff0075a7 */ /* 0x000f640008001107 */
[----:B-1--45:R-:W-:Y:S08]  /*1480*/  @!P0 BRA `(.L_x_24) ;  /* 0x0000002c00808947 */ /* 0x032ff00003800000 */
.L_x_49:
[----:B------:R-:W-:-:S05]  /*1490*/  UMOV UR25, URZ ;  /* 0x000000ff00197c82 */ /* 0x000fca0008000000 */
.L_x_27:
[----:B------:R-:W-:Y:S02]  /*14a0*/  UIADD3 UR12, UPT, UPT, UR27, 0x1, URZ ;  /* 0x000000011b0c7890 */ /* 0x000fe4000fffe0ff */
[----:B------:R-:W-:Y:S02]  /*14b0*/  UISETP.GT.U32.AND UP0, UPT, UR25, 0x3e, UPT ;  /* 0x0000003e1900788c */ /* 0x000fe4000bf04070 */
[----:B----4-:R-:W-:Y:S02]  /*14c0*/  ULEA UR46, UR27, UR11, 0xb ;  /* 0x0000000b1b2e7291 */ /* 0x010fe4000f8e58ff */
[----:B------:R-:W-:Y:S02]  /*14d0*/  ULEA UR44, UR27, UR10, 0x9 ;  /* 0x0000000a1b2c7291 */ /* 0x000fe4000f8e48ff */
[----:B------:R-:W-:Y:S01]  /*14e0*/  ULEA UR5, UR27, UR4, 0x3 ;  /* 0x000000041b057291 */ /* 0x000fe2000f8e18ff */
[----:B------:R-:W-:Y:S01]  /*14f0*/  PLOP3.LUT P0, PT, PT, PT, UP0, 0x80, 0x8 ;  /* 0x000000000008781c */ /* 0x000fe20003f0f008 */
[----:B------:R-:W-:Y:S02]  /*1500*/  UISETP.NE.AND UP1, UPT, UR12, 0x4, UPT ;  /* 0x000000040c00788c */ /* 0x000fe4000bf25270 */
[----:B------:R-:W-:Y:S02]  /*1510*/  UIADD3 UR40, UPT, UPT, UR46, 0x2, URZ ;  /* 0x000000022e287890 */ /* 0x000fe4000fffe0ff */
[----:B------:R-:W-:Y:S02]  /*1520*/  UIADD3 UR30, UPT, UPT, UR44, 0x2, URZ ;  /* 0x000000022c1e7890 */ /* 0x000fe4000fffe0ff */
[----:B------:R-:W-:Y:S02]  /*1530*/  UIADD3 UR28, UPT, UPT, UR46, 0x4, URZ ;  /* 0x000000042e1c7890 */ /* 0x000fe4000fffe0ff */
[----:B------:R-:W-:Y:S02]  /*1540*/  UIADD3 UR26, UPT, UPT, UR44, 0x4, URZ ;  /* 0x000000042c1a7890 */ /* 0x000fe4000fffe0ff */
[----:B------:R-:W-:Y:S02]  /*1550*/  UIADD3 UR6, UPT, UPT, UR46, 0x6, URZ ;  /* 0x000000062e067890 */ /* 0x000fe4000fffe0ff */
[----:B------:R-:W-:Y:S02]  /*1560*/  UIADD3 UR8, UPT, UPT, UR44, 0x6, URZ ;  /* 0x000000062c087890 */ /* 0x000fe4000fffe0ff */
[----:B------:R-:W-:Y:S02]  /*1570*/  UIADD3 UR24, UPT, UPT, UR5, 0x20, URZ ;  /* 0x0000002005187890 */ /* 0x000fe4000fffe0ff */
[----:B------:R-:W-:Y:S02]  /*1580*/  USEL UR22, URZ, 0x1, UP1 ;  /* 0x00000001ff167887 */ /* 0x000fe40008800000 */
[----:B------:R-:W-:Y:S01]  /*1590*/  USEL UR27, UR12, URZ, UP1 ;  /* 0x000000ff0c1b7287 */ /* 0x000fe20008800000 */
[----:B------:R-:W-:Y:S01]  /*15a0*/  UMOV UR47, 0x40004040 ;  /* 0x40004040002f7882 */ /* 0x000fe20000000000 */
[----:B------:R-:W-:Y:S01]  /*15b0*/  UMOV UR45, 0x40004040 ;  /* 0x40004040002d7882 */ /* 0x000fe20000000000 */
[----:B------:R-:W-:Y:S01]  /*15c0*/  UMOV UR41, 0x40004040 ;  /* 0x4000404000297882 */ /* 0x000fe20000000000 */
[----:B-----5:R-:W-:Y:S08]  /*15d0*/  @P1 BRA `(.L_x_25) ;  /* 0x0000000000101947 */ /* 0x020ff00003800000 */
[----:B------:R-:W-:Y:S06]  /*15e0*/  USHF.L.U32 UR12, UR29, 0x1f, URZ ;  /* 0x0000001f1d0c7899 */ /* 0x000fec00080006ff */
[----:B-1----:R-:W-:Y:S04]  /*15f0*/  MOV R0, UR12 ;  /* 0x0000000c00007c02 */ /* 0x002fe80008000f00 */
[----:B------:R-:W1:Y:S02]  /*1600*/  SYNCS.PHASECHK.TRANS64.TRYWAIT P1, [UR5], R0 ;  /* 0x00000000ff0075a7 */ /* 0x000e640008021105 */
[----:B-1----:R-:W-:Y:S05]  /*1610*/  @!P1 BRA `(.L_x_26) ;  /* 0x0000002c00389947 */ /* 0x002fea0003800000 */
.L_x_25:
[----:B------:R-:W-:Y:S01]  /*1620*/  ULOP3.LUT UR29, UR29, UR22, URZ, 0x3c, !UPT ;  /* 0x000000161d1d7292 */ /* 0x000fe2000f8e3cff */
[----:B------:R-:W-:Y:S01]  /*1630*/  PLOP3.LUT P1, PT, PT, PT, PT, 0x80, 0x8 ;  /* 0x000000000008781c */ /* 0x000fe20003f2f070 */
[----:B------:R-:W-:Y:S01]  /*1640*/  UIADD3 UR25, UPT, UPT, UR25, 0x1, URZ ;  /* 0x0000000119197890 */ /* 0x000fe2000fffe0ff */
[----:B------:R4:W-:Y:S01]  /*1650*/  UTCHMMA gdesc[UR44], gdesc[UR46], tmem[UR9], tmem[UR42], idesc[UR43], UP2 ;  /* 0x00ff2a2e2c0075ea */ /* 0x0009e20009000009 */
[----:B------:R-:W-:Y:S02]  /*1660*/  @!UP0 USHF.L.U32 UR5, UR29, 0x1f, URZ ;  /* 0x0000001f1d058899 */ /* 0x000fe400080006ff */
[----:B------:R-:W-:Y:S01]  /*1670*/  UPLOP3.LUT UP2, UPT, UPT, UPT, UPT, 0x80, 0x8 ;  /* 0x000000000008789c */ /* 0x000fe20003f4f070 */
[----:B------:R-:W-:Y:S01]  /*1680*/  UMOV UR54, UR6 ;  /* 0x0000000600367c82 */ /* 0x000fe20008000000 */
[----:B------:R-:W-:Y:S02]  /*1690*/  @!UP0 ULEA UR6, UR27, UR4, 0x3 ;  /* 0x000000041b068291 */ /* 0x000fe4000f8e18ff */
[----:B-1----:R-:W-:Y:S01]  /*16a0*/  MOV R0, UR5 ;  /* 0x0000000500007c02 */ /* 0x002fe20008000f00 */
[----:B------:R-:W-:Y:S01]  /*16b0*/  UMOV UR48, UR30 ;  /* 0x0000001e00307c82 */ /* 0x000fe20008000000 */
[----:B------:R-:W-:Y:S01]  /*16c0*/  UMOV UR49, 0x40004040 ;  /* 0x4000404000317882 */ /* 0x000fe20000000000 */
[----:B------:R-:W-:Y:S01]  /*16d0*/  UMOV UR50, UR28 ;  /* 0x0000001c00327c82 */ /* 0x000fe20008000000 */
[----:B------:R-:W-:Y:S01]  /*16e0*/  UMOV UR51, 0x40004040 ;  /* 0x4000404000337882 */ /* 0x000fe20000000000 */
[----:B------:R-:W-:Y:S01]  /*16f0*/  UMOV UR52, UR26 ;  /* 0x0000001a00347c82 */ /* 0x000fe20008000000 */
[----:B------:R-:W-:Y:S01]  /*1700*/  UMOV UR53, 0x40004040 ;  /* 0x4000404000357882 */ /* 0x000fe20000000000 */
[----:B------:R4:W-:Y:S01]  /*1710*/  UTCHMMA gdesc[UR48], gdesc[UR40], tmem[UR9], tmem[UR38], idesc[UR39], UPT ;  /* 0x00ff2628300075ea */ /* 0x0009e2000b800009 */
[----:B------:R-:W-:Y:S01]  /*1720*/  UMOV UR55, 0x40004040 ;  /* 0x4000404000377882 */ /* 0x000fe20000000000 */
[----:B------:R-:W-:Y:S01]  /*1730*/  UMOV UR56, UR8 ;  /* 0x0000000800387c82 */ /* 0x000fe20008000000 */
[----:B------:R-:W-:Y:S01]  /*1740*/  UMOV UR57, 0x40004040 ;  /* 0x4000404000397882 */ /* 0x000fe20000000000 */
[----:B------:R4:W-:Y:S01]  /*1750*/  UTCHMMA gdesc[UR52], gdesc[UR50], tmem[UR9], tmem[UR36], idesc[UR37], UPT ;  /* 0x00ff2432340075ea */ /* 0x0009e2000b800009 */
[----:B------:R4:W-:Y:S01]  /*1760*/  UTCHMMA gdesc[UR56], gdesc[UR54], tmem[UR9], tmem[UR34], idesc[UR35], UPT ;  /* 0x00ff2236380075ea */ /* 0x0009e2000b800009 */
[----:B------:R4:W-:Y:S01]  /*1770*/  UTCBAR.MULTICAST [UR24], URZ, UR23 ;  /* 0x000000ff180073e9 */ /* 0x0009e20008000817 */
[----:B------:R4:W5:Y:S01]  /*1780*/  @!P0 SYNCS.PHASECHK.TRANS64.TRYWAIT P1, [UR6], R0 ;  /* 0x00000000ff0085a7 */ /* 0x0009620008021106 */
[----:B------:R-:W-:Y:S09]  /*1790*/  UISETP.NE.AND UP0, UPT, UR25, 0x40, UPT ;  /* 0x000000401900788c */ /* 0x000ff2000bf05270 */
[----:B------:R-:W-:Y:S05]  /*17a0*/  BRA.U UP0, `(.L_x_27) ;  /* 0xfffffffd003c7547 */ /* 0x000fea000b83ffff */
[----:B------:R-:W-:Y:S02]  /*17b0*/  UIADD3 UR7, UPT, UPT, UR7, 0x40, URZ ;  /* 0x0000004007077890 */ /* 0x000fe4000fffe0ff */
[----:B------:R-:W-:-:S04]  /*17c0*/  UIADD3 UR31, UPT, UPT, UR31, 0x1, URZ ;  /* 0x000000011f1f7890 */ /* 0x000fc8000fffe0ff */
[----:B------:R-:W-:-:S03]  /*17d0*/  UISETP.NE.AND UP0, UPT, UR31, 0x2, UPT ;  /* 0x000000021f00788c */ /* 0x000fc6000bf05270 */
[----:B------:R1:W-:Y:S01]  /*17e0*/  UTCBAR.MULTICAST [UR7], URZ, UR21 ;  /* 0x000000ff070073e9 */ /* 0x0003e20008000815 */
[----:B------:R-:W-:Y:S02]  /*17f0*/  USEL UR31, UR31, URZ, UP0 ;  /* 0x000000ff1f1f7287 */ /* 0x000fe40008000000 */
[----:B------:R-:W-:Y:S02]  /*1800*/  USEL UR5, URZ, 0x1, UP0 ;  /* 0x00000001ff057887 */ /* 0x000fe40008000000 */
[----:B------:R-:W-:-:S04]  /*1810*/  UISETP.GE.AND UP0, UPT, UR14, 0x80, UPT ;  /* 0x000000800e00788c */ /* 0x000fc8000bf06270 */
[----:B------:R-:W-:-:S05]  /*1820*/  LOP3.LUT R7, R7, UR5, RZ, 0x3c, !PT ;  /* 0x0000000507077c12 */ /* 0x000fca000f8e3cff */
[----:B------:R-:W-:Y:S05]  /*1830*/  BRA.U !UP0, `(.L_x_28) ;  /* 0xfffffff908e87547 */ /* 0x000fea000b83ffff */
[----:B------:R-:W-:-:S06]  /*1840*/  UIADD3 UR31, UPT, UPT, UR31, 0x1, URZ ;  /* 0x000000011f1f7890 */ /* 0x000fcc000fffe0ff */
[----:B------:R-:W-:Y:S02]  /*1850*/  MOV R4, UR31 ;  /* 0x0000001f00047c02 */ /* 0x000fe40008000f00 */
.L_x_23:
[----:B------:R-:W-:-:S04]  /*1860*/  ULOP3.LUT UR13, UR13, 0x1, URZ, 0xc0, !UPT ;  /* 0x000000010d0d7892 */ /* 0x000fc8000f8ec0ff */
[----:B------:R-:W-:-:S09]  /*1870*/  UISETP.NE.U32.AND UP0, UPT, UR13, 0x1, UPT ;  /* 0x000000010d00788c */ /* 0x000fd2000bf05070 */
[----:B------:R-:W-:Y:S05]  /*1880*/  BRA.U !UP0, `(.L_x_22) ;  /* 0x00000001082c7547 */ /* 0x000fea000b800000 */
[----:B-1--4-:R-:W1:Y:S01]  /*1890*/  S2R R0, SR_CgaCtaId ;  /* 0x0000000000007919 */ /* 0x012e620000008800 */
[----:B------:R-:W-:Y:S02]  /*18a0*/  ISETP.NE.AND P0, PT, R4, 0x2, PT ;  /* 0x000000020400780c */ /* 0x000fe40003f05270 */
[----:B------:R-:W-:Y:S02]  /*18b0*/  MOV R3, 0x400 ;  /* 0x0000040000037802 */ /* 0x000fe40000000f00 */
[----:B------:R-:W-:-:S04]  /*18c0*/  SEL R2, RZ, 0x1, P0 ;  /* 0x00000001ff027807 */ /* 0x000fc80000000000 */
[----:B------:R-:W-:-:S05]  /*18d0*/  LOP3.LUT R2, R7, R2, RZ, 0x3c, !PT ;  /* 0x0000000207027212 */ /* 0x000fca00078e3cff */
[----:B------:R-:W-:Y:S01]  /*18e0*/  IMAD.U32 R2, R2, -0x80000000, RZ ;  /* 0x8000000002027824 */ /* 0x000fe200078e00ff */
[----:B-1----:R-:W-:Y:S02]  /*18f0*/  LEA R0, R0, R3, 0x18 ;  /* 0x0000000300007211 */ /* 0x002fe400078ec0ff */
[----:B------:R-:W-:-:S05]  /*1900*/  SEL R3, R4, RZ, P0 ;  /* 0x000000ff04037207 */ /* 0x000fca0000000000 */
[----:B------:R-:W-:-:S04]  /*1910*/  IMAD R0, R3, 0x8, R0 ;  /* 0x0000000803007824 */ /* 0x000fc800078e0200 */
[----:B------:R-:W1:Y:S02]  /*1920*/  SYNCS.PHASECHK.TRANS64.TRYWAIT P0, [R0+URZ+0x50], R2 ;  /* 0x00005002000075a7 */ /* 0x000e6400080011ff */
[----:B-1----:R-:W-:Y:S05]  /*1930*/  @!P0 BRA `(.L_x_29) ;  /* 0x0000002800908947 */ /* 0x002fea0003800000 */
.L_x_22:
[----:B------:R-:W-:-:S13]  /*1940*/  ISETP.GT.AND P0, PT, R71, 0x3, PT ;  /* 0x000000034700780c */ /* 0x000fda0003f04270 */
[----:B-12345:R-:W-:Y:S05]  /*1950*/  @P0 EXIT ;  /* 0x000000000000094d */ /* 0x03efea0003800000 */
[----:B------:R-:W-:-:S13]  /*1960*/  ISETP.NE.AND P0, PT, R71, RZ, PT ;  /* 0x000000ff4700720c */ /* 0x000fda0003f05270 */
[----:B------:R-:W-:Y:S05]  /*1970*/  @P0 BRA `(.L_x_30) ;  /* 0x0000000000b80947 */ /* 0x000fea0003800000 */
[----:B------:R-:W1:Y:S01]  /*1980*/  S2UR UR6, SR_CgaCtaId ;  /* 0x00000000000679c3 */ /* 0x000e620000008800 */
[----:B------:R-:W-:Y:S01]  /*1990*/  NOP ;  /* 0x0000000000007918 */ /* 0x000fe20000000000 */
[----:B------:R-:W-:Y:S01]  /*19a0*/  UMOV UR4, 0x40 ;  /* 0x0000004000047882 */ /* 0x000fe20000000000 */
[----:B------:R-:W-:Y:S01]  /*19b0*/  UMOV UR5, 0x400 ;  /* 0x0000040000057882 */ /* 0x000fe20000000000 */
[----:B-1----:R-:W-:Y:S02]  /*19c0*/  ULEA UR4, UR6, UR4, 0x18 ;  /* 0x0000000406047291 */ /* 0x002fe4000f8ec0ff */
[----:B------:R-:W-:-:S07]  /*19d0*/  ULEA UR5, UR6, UR5, 0x18 ;  /* 0x0000000506057291 */ /* 0x000fce000f8ec0ff */
[----:B------:R-:W1:Y:S02]  /*19e0*/  LDS.U8 R0, [UR4] ;  /* 0x00000004ff007984 */ /* 0x000e640008000000 */
[----:B-1----:R-:W-:-:S13]  /*19f0*/  ISETP.NE.AND P0, PT, R0, RZ, PT ;  /* 0x000000ff0000720c */ /* 0x002fda0003f05270 */
[----:B------:R-:W-:Y:S05]  /*1a00*/  @P0 BRA `(.L_x_31) ;  /* 0x00000000007c0947 */ /* 0x000fea0003800000 */
[----:B------:R-:W-:-:S13]  /*1a10*/  ELECT P0, URZ, PT ;  /* 0x0000000000ff782f */ /* 0x000fda0003800000 */
[----:B------:R-:W-:Y:S05]  /*1a20*/  @!P0 BRA `(.L_x_32) ;  /* 0x0000000000848947 */ /* 0x000fea0003800000 */
[----:B------:R-:W-:Y:S01]  /*1a30*/  UMOV UR4, 0x8 ;  /* 0x0000000800047882 */ /* 0x000fe20000000000 */
[----:B------:R-:W-:-:S04]  /*1a40*/  IMAD.MOV.U32 R2, RZ, RZ, 0xff ;  /* 0x000000ffff027424 */ /* 0x000fc800078e00ff */
[----:B------:R-:W-:Y:S04]  /*1a50*/  DEPBAR.LE SB1, 0x36 ;  /* 0x00009d800000791a */ /* 0x000fe80000000000 */
[----:B------:R-:W1:Y:S02]  /*1a60*/  UTCATOMSWS.FIND_AND_SET.ALIGN UP0, UR4, UR4 ;  /* 0x00000004000475e3 */ /* 0x000e640008000800 */
[----:B-1----:R-:W-:Y:S01]  /*1a70*/  PLOP3.LUT P0, PT, PT, PT, UP0, 0x80, 0x8 ;  /* 0x000000000008781c */ /* 0x002fe20003f0f008 */
[----:B------:R-:W-:-:S03]  /*1a80*/  IMAD.U32 R7, RZ, RZ, UR4 ;  /* 0x00000004ff077e24 */ /* 0x000fc6000f8e00ff */
[----:B------:R-:W-:-:S04]  /*1a90*/  SEL R0, RZ, 0xffffffff, !P0 ;  /* 0xffffffffff007807 */ /* 0x000fc80004000000 */
[----:B------:R-:W-:Y:S01]  /*1aa0*/  ISETP.NE.AND P0, PT, R0, RZ, PT ;  /* 0x000000ff0000720c */ /* 0x000fe20003f05270 */
[----:B------:R-:W-:-:S12]  /*1ab0*/  IMAD.MOV.U32 R0, RZ, RZ, 0x1 ;  /* 0x00000001ff007424 */ /* 0x000fd800078e00ff */
[----:B------:R-:W-:Y:S05]  /*1ac0*/  @P0 BRA `(.L_x_33) ;  /* 0x0000000000240947 */ /* 0x000fea0003800000 */
.L_x_34:
[----:B------:R-:W-:Y:S05]  /*1ad0*/  NANOSLEEP 0x64 ;  /* 0x000000640000795d */ /* 0x000fea0003800000 */
[----:B------:R-:W-:-:S05]  /*1ae0*/  UMOV UR4, 0x8 ;  /* 0x0000000800047882 */ /* 0x000fca0000000000 */
[----:B------:R-:W-:Y:S04]  /*1af0*/  DEPBAR.LE SB1, 0x36 ;  /* 0x00009d800000791a */ /* 0x000fe80000000000 */
[----:B------:R-:W1:Y:S02]  /*1b00*/  UTCATOMSWS.FIND_AND_SET.ALIGN UP0, UR4, UR4 ;  /* 0x00000004000475e3 */ /* 0x000e640008000800 */
[----:B-1----:R-:W-:Y:S01]  /*1b10*/  PLOP3.LUT P0, PT, PT, PT, UP0, 0x80, 0x8 ;  /* 0x000000000008781c */ /* 0x002fe20003f0f008 */
[----:B------:R-:W-:-:S03]  /*1b20*/  IMAD.U32 R7, RZ, RZ, UR4 ;  /* 0x00000004ff077e24 */ /* 0x000fc6000f8e00ff */
[----:B------:R-:W-:-:S04]  /*1b30*/  SEL R3, RZ, 0xffffffff, !P0 ;  /* 0xffffffffff037807 */ /* 0x000fc80004000000 */
[----:B------:R-:W-:-:S13]  /*1b40*/  ISETP.NE.AND P0, PT, R3, RZ, PT ;  /* 0x000000ff0300720c */ /* 0x000fda0003f05270 */
[----:B------:R-:W-:Y:S05]  /*1b50*/  @!P0 BRA `(.L_x_34) ;  /* 0xfffffffc00dc8947 */ /* 0x000fea000383ffff */
.L_x_33:
[C---:B------:R-:W-:Y:S01]  /*1b60*/  VIADD R3, R7.reuse, 0x10 ;  /* 0x0000001007037836 */ /* 0x040fe20000000000 */
[----:B------:R-:W-:Y:S01]  /*1b70*/  UMOV UR4, 0x50 ;  /* 0x0000005000047882 */ /* 0x000fe20000000000 */
[----:B------:R-:W-:Y:S01]  /*1b80*/  SHF.L.U32 R2, R2, R7, RZ ;  /* 0x0000000702027219 */ /* 0x000fe200000006ff */
[----:B------:R-:W-:Y:S01]  /*1b90*/  ULEA UR4, UR6, UR4, 0x18 ;  /* 0x0000000406047291 */ /* 0x000fe2000f8ec0ff */
[----:B------:R-:W-:Y:S01]  /*1ba0*/  IMAD.SHL.U32 R7, R7, 0x20, RZ ;  /* 0x0000002007077824 */ /* 0x000fe200078e00ff */
[----:B------:R-:W-:-:S04]  /*1bb0*/  SHF.L.U32 R3, R0, R3, RZ ;  /* 0x0000000300037219 */ /* 0x000fc800000006ff */
[----:B------:R-:W-:-:S05]  /*1bc0*/  LOP3.LUT R2, R3, R2, RZ, 0xfc, !PT ;  /* 0x0000000203027212 */ /* 0x000fca00078efcff */
[----:B------:R1:W-:Y:S04]  /*1bd0*/  ATOMS.OR RZ, [UR4], R2 ;  /* 0x00000002ffff798c */ /* 0x0003e8000b000004 */
[----:B------:R1:W-:Y:S01]  /*1be0*/  STS [UR5+0x68], R7 ;  /* 0x00006807ff007988 */ /* 0x0003e20008000805 */
[----:B------:R-:W-:Y:S05]  /*1bf0*/  BRA `(.L_x_32) ;  /* 0x0000000000107947 */ /* 0x000fea0003800000 */
.L_x_31:
[----:B------:R-:W-:Y:S02]  /*1c00*/  MOV R0, 0xffffffff ;  /* 0xffffffff00007802 */ /* 0x000fe40000000f00 */
[----:B------:R-:W-:-:S03]  /*1c10*/  MOV R2, 0x1c40 ;  /* 0x00001c4000027802 */ /* 0x000fc60000000f00 */
[----:B------:R1:W-:Y:S04]  /*1c20*/  STS [UR5+0x68], R0 ;  /* 0x00006800ff007988 */ /* 0x0003e80008000805 */
[----:B-1----:R-:W-:Y:S05]  /*1c30*/  CALL.REL.NOINC `($__internal_1_$__cuda_sm10x_tcgen05_guardrail_trap_phase_invalid_during_alloc) ;  /* 0x00000028000c7944 */ /* 0x002fea0003c00000 */
.L_x_32:
[----:B------:R-:W-:Y:S05]  /*1c40*/  WARPSYNC.ALL ;  /* 0x0000000000007948 */ /* 0x000fea0003800000 */
[----:B------:R-:W-:Y:S01]  /*1c50*/  NOP ;  /* 0x0000000000007918 */ /* 0x000fe20000000000 */
.L_x_30:
[----:B------:R-:W2:Y:S08]  /*1c60*/  S2UR UR4, SR_CgaCtaId ;  /* 0x00000000000479c3 */ /* 0x000eb00000008800 */
[----:B------:R-:W-:Y:S01]  /*1c70*/  BAR.SYNC.DEFER_BLOCKING 0x2, 0xa0 ;  /* 0x0082800000007b1d */ /* 0x000fe20000010000 */
[C---:B------:R-:W-:Y:S02]  /*1c80*/  IMAD.SHL.U32 R0, R5.reuse, 0x80, RZ ;  /* 0x0000008005007824 */ /* 0x040fe400078e00ff */
[----:B------:R-:W-:-:S03]  /*1c90*/  IMAD.SHL.U32 R3, R5, 0x40, RZ ;  /* 0x0000004005037824 */ /* 0x000fc600078e00ff */
[----:B------:R-:W-:Y:S02]  /*1ca0*/  UMOV UR5, 0x400 ;  /* 0x0000040000057882 */ /* 0x000fe40000000000 */
[----:B------:R-:W3:Y:S01]  /*1cb0*/  S2UR UR23, SR_CTAID.Z ;  /* 0x00000000001779c3 */ /* 0x000ee20000002700 */
[----:B------:R-:W-:-:S04]  /*1cc0*/  LOP3.LUT R0, R0, 0x780, RZ, 0xc0, !PT ;  /* 0x0000078000007812 */ /* 0x000fc800078ec0ff */
[----:B------:R-:W-:-:S04]  /*1cd0*/  LOP3.LUT R0, R0, 0x3800, R3, 0xf8, !PT ;  /* 0x0000380000007812 */ /* 0x000fc800078ef803 */
[----:B------:R-:W-:Y:S01]  /*1ce0*/  LOP3.LUT R0, R0, 0x10, R5, 0xf8, !PT ;  /* 0x0000001000007812 */ /* 0x000fe200078ef805 */
[----:B--2---:R-:W-:-:S06]  /*1cf0*/  ULEA UR4, UR4, UR5, 0x18 ;  /* 0x0000000504047291 */ /* 0x004fcc000f8ec0ff */
[----:B------:R-:W-:Y:S01]  /*1d00*/  VIADD R0, R0, UR4 ;  /* 0x0000000400007c36 */ /* 0x000fe20008000000 */
[----:B---3--:R-:W-:Y:S02]  /*1d10*/  UISETP.GT.U32.AND UP0, UPT, UR23, 0x7f, UPT ;  /* 0x0000007f1700788c */ /* 0x008fe4000bf04070 */
[----:B------:R-:W2:Y:S07]  /*1d20*/  LDS R70, [UR4+0x68] ;  /* 0x00006804ff467984 */ /* 0x000eae0008000800 */
[----:B------:R-:W-:Y:S05]  /*1d30*/  BRA.U UP0, `(.L_x_35) ;  /* 0x0000002100407547 */ /* 0x000fea000b800000 */
[----:B------:R-:W3:Y:S01]  /*1d40*/  LDCU.64 UR4, c[0x0][0x5c0] ;  /* 0x0000b800ff0477ac */ /* 0x000ee20008000a00 */
[C---:B-1----:R-:W-:Y:S02]  /*1d50*/  VIADD R2, R0.reuse, 0x8420 ;  /* 0x0000842000027836 */ /* 0x042fe40000000000 */
[C---:B------:R-:W-:Y:S01]  /*1d60*/  VIADD R3, R0.reuse, 0x8440 ;  /* 0x0000844000037836 */ /* 0x040fe20000000000 */
[----:B------:R-:W1:Y:S01]  /*1d70*/  LDCU UR10, c[0x0][0x374] ;  /* 0x00006e80ff0a77ac */ /* 0x000e620008000800 */
[C---:B------:R-:W-:Y:S01]  /*1d80*/  VIADD R4, R0.reuse, 0x8460 ;  /* 0x0000846000047836 */ /* 0x040fe20000000000 */
[----:B------:R-:W-:Y:S01]  /*1d90*/  SHF.R.U32.HI R67, RZ, 0x3, R2 ;  /* 0x00000003ff437819 */ /* 0x000fe20000011602 */
[----:B------:R-:W-:Y:S01]  /*1da0*/  VIADD R7, R0, 0x8400 ;  /* 0x0000840000077836 */ /* 0x000fe20000000000 */
[----:B------:R-:W-:Y:S01]  /*1db0*/  SHF.R.U32.HI R68, RZ, 0x3, R3 ;  /* 0x00000003ff447819 */ /* 0x000fe20000011603 */
[----:B------:R-:W-:Y:S01]  /*1dc0*/  IMAD.U32 R5, R5, 0x10000, RZ ;  /* 0x0001000005057824 */ /* 0x000fe200078e00ff */
[----:B------:R-:W-:Y:S01]  /*1dd0*/  LOP3.LUT R67, R2, 0x70, R67, 0x78, !PT ;  /* 0x0000007002437812 */ /* 0x000fe200078e7843 */
[C---:B------:R-:W-:Y:S01]  /*1de0*/  VIADD R2, R0.reuse, 0x460 ;  /* 0x0000046000027836 */ /* 0x040fe20000000000 */
[----:B------:R-:W-:Y:S01]  /*1df0*/  LOP3.LUT R68, R3, 0x70, R68, 0x78, !PT ;  /* 0x0000007003447812 */ /* 0x000fe200078e7844 */
[----:B------:R-:W-:Y:S01]  /*1e00*/  VIADD R3, R0, 0x440 ;  /* 0x0000044000037836 */ /* 0x000fe20000000000 */
[----:B------:R-:W-:Y:S01]  /*1e10*/  LOP3.LUT R5, R5, 0xe00000, RZ, 0xc0, !PT ;  /* 0x00e0000005057812 */ /* 0x000fe200078ec0ff */
[----:B------:R-:W-:Y:S01]  /*1e20*/  IMAD.MOV.U32 R60, RZ, RZ, RZ ;  /* 0x000000ffff3c7224 */ /* 0x000fe200078e00ff */
[----:B------:R-:W-:Y:S01]  /*1e30*/  SHF.R.U32.HI R65, RZ, 0x3, R2 ;  /* 0x00000003ff417819 */ /* 0x000fe20000011602 */
[----:B------:R-:W4:Y:S01]  /*1e40*/  LDCU.64 UR24, c[0x0][0x348] ;  /* 0x00006900ff1877ac */ /* 0x000f220008000a00 */
[----:B------:R-:W-:Y:S01]  /*1e50*/  SHF.R.U32.HI R64, RZ, 0x3, R3 ;  /* 0x00000003ff407819 */ /* 0x000fe20000011603 */
[----:B--2---:R-:W-:Y:S01]  /*1e60*/  IMAD.IADD R62, R70, 0x1, R5 ;  /* 0x00000001463e7824 */ /* 0x004fe200078e0205 */
[----:B------:R-:W-:Y:S01]  /*1e70*/  LOP3.LUT R65, R2, 0x70, R65, 0x78, !PT ;  /* 0x0000007002417812 */ /* 0x000fe200078e7841 */
[----:B---3--:R-:W-:Y:S01]  /*1e80*/  UIMAD.WIDE.U32 UR6, UR23, UR5, URZ ;  /* 0x00000005170672a5 */ /* 0x008fe2000f8e00ff */
[C---:B------:R-:W-:Y:S01]  /*1e90*/  VIADD R2, R0.reuse, 0x420 ;  /* 0x0000042000027836 */ /* 0x040fe20000000000 */
[----:B------:R-:W-:Y:S01]  /*1ea0*/  SHF.R.U32.HI R69, RZ, 0x3, R4 ;  /* 0x00000003ff457819 */ /* 0x000fe20000011604 */
[----:B------:R-:W-:Y:S01]  /*1eb0*/  VIADD R0, R0, 0x400 ;  /* 0x0000040000007836 */ /* 0x000fe20000000000 */
[----:B------:R-:W-:Y:S01]  /*1ec0*/  UIADD3 UR5, UPT, UPT, UR23, -UR7, URZ ;  /* 0x8000000717057290 */ /* 0x000fe2000fffe0ff */
[----:B------:R-:W-:Y:S01]  /*1ed0*/  SHF.R.U32.HI R66, RZ, 0x3, R7 ;  /* 0x00000003ff427819 */ /* 0x000fe20000011607 */
[----:B------:R-:W-:Y:S01]  /*1ee0*/  UMOV UR21, URZ ;  /* 0x000000ff00157c82 */ /* 0x000fe20008000000 */
[----:B------:R-:W-:Y:S01]  /*1ef0*/  SHF.R.U32.HI R63, RZ, 0x3, R2 ;  /* 0x00000003ff3f7819 */ /* 0x000fe20000011602 */
[----:B------:R-:W-:Y:S01]  /*1f00*/  USHF.R.U32.HI UR5, URZ, UR20, UR5 ;  /* 0x00000014ff057299 */ /* 0x000fe20008011605 */
[----:B------:R-:W-:-:S02]  /*1f10*/  SHF.R.U32.HI R61, RZ, 0x3, R0 ;  /* 0x00000003ff3d7819 */ /* 0x000fc40000011600 */
[----:B------:R-:W2:Y:S01]  /*1f20*/  LDCU UR6, c[0x0][0x5d0] ;  /* 0x0000ba00ff0677ac */ /* 0x000ea20008000800 */
[----:B------:R-:W-:Y:S01]  /*1f30*/  LOP3.LUT R64, R3, 0x70, R64, 0x78, !PT ;  /* 0x0000007003407812 */ /* 0x000fe200078e7840 */
[----:B------:R-:W-:Y:S01]  /*1f40*/  IMAD.MOV.U32 R3, RZ, RZ, RZ ;  /* 0x000000ffff037224 */ /* 0x000fe200078e00ff */
[----:B------:R-:W-:Y:S01]  /*1f50*/  LOP3.LUT R69, R4, 0x70, R69, 0x78, !PT ;  /* 0x0000007004457812 */ /* 0x000fe200078e7845 */
[----:B------:R-:W-:Y:S01]  /*1f60*/  UIADD3 UR5, UPT, UPT, UR7, UR5, URZ ;  /* 0x0000000507057290 */ /* 0x000fe2000fffe0ff */
[----:B------:R-:W-:Y:S02]  /*1f70*/  LOP3.LUT R66, R7, 0x70, R66, 0x78, !PT ;  /* 0x0000007007427812 */ /* 0x000fe400078e7842 */
[----:B------:R-:W-:Y:S01]  /*1f80*/  LOP3.LUT R63, R2, 0x70, R63, 0x78, !PT ;  /* 0x00000070023f7812 */ /* 0x000fe200078e783f */
[----:B------:R-:W-:Y:S01]  /*1f90*/  USHF.R.U32.HI UR14, URZ, UR19, UR5 ;  /* 0x00000013ff0e7299 */ /* 0x000fe20008011605 */
[----:B------:R-:W-:-:S03]  /*1fa0*/  LOP3.LUT R61, R0, 0x70, R61, 0x78, !PT ;  /* 0x00000070003d7812 */ /* 0x000fc600078e783d */
[----:B------:R-:W-:-:S04]  /*1fb0*/  UIADD3 UR14, UPT, UPT, -UR14, URZ, URZ ;  /* 0x000000ff0e0e7290 */ /* 0x000fc8000fffe1ff */
[----:B------:R-:W-:Y:S01]  /*1fc0*/  UIMAD UR14, UR4, UR14, UR23 ;  /* 0x0000000e040e72a4 */ /* 0x000fe2000f8e0217 */
[----:B------:R-:W3:Y:S03]  /*1fd0*/  LDCU.64 UR4, c[0x0][0x5d8] ;  /* 0x0000bb00ff0477ac */ /* 0x000ee60008000a00 */
[----:B--2---:R-:W-:-:S04]  /*1fe0*/  UIMAD.WIDE.U32 UR6, UR14, UR6, URZ ;  /* 0x000000060e0672a5 */ /* 0x004fc8000f8e00ff */
[----:B------:R-:W-:-:S04]  /*1ff0*/  UIADD3 UR6, UPT, UPT, UR14, -UR7, URZ ;  /* 0x800000070e067290 */ /* 0x000fc8000fffe0ff */
[----:B------:R-:W-:-:S04]  /*2000*/  USHF.R.U32.HI UR6, URZ, UR18, UR6 ;  /* 0x00000012ff067299 */ /* 0x000fc80008011606 */
[----:B------:R-:W-:-:S04]  /*2010*/  UIADD3 UR6, UPT, UPT, UR7, UR6, URZ ;  /* 0x0000000607067290 */ /* 0x000fc8000fffe0ff */
[----:B------:R-:W-:-:S04]  /*2020*/  USHF.R.U32.HI UR6, URZ, UR17, UR6 ;  /* 0x00000011ff067299 */ /* 0x000fc80008011606 */
[----:B---3--:R-:W-:-:S07]  /*2030*/  UIMAD.WIDE.U32 UR8, UR6, UR5, URZ ;  /* 0x00000005060872a5 */ /* 0x008fce000f8e00ff */
[----:B------:R-:W-:Y:S02]  /*2040*/  UMOV UR7, UR9 ;  /* 0x0000000900077c82 */ /* 0x000fe40008000000 */
[----:B------:R-:W-:Y:S02]  /*2050*/  UIADD3 UR5, UPT, UPT, UR6, -UR7, URZ ;  /* 0x8000000706057290 */ /* 0x000fe4000fffe0ff */
[----:B------:R-:W2:Y:S02]  /*2060*/  S2UR UR8, SR_CTAID.X ;  /* 0x00000000000879c3 */ /* 0x000ea40000002500 */
[----:B------:R-:W-:-:S04]  /*2070*/  USHF.R.U32.HI UR5, URZ, UR16, UR5 ;  /* 0x00000010ff057299 */ /* 0x000fc80008011605 */
[----:B------:R-:W-:Y:S01]  /*2080*/  UIADD3 UR5, UPT, UPT, UR7, UR5, URZ ;  /* 0x0000000507057290 */ /* 0x000fe2000fffe0ff */
[----:B------:R-:W1:Y:S03]  /*2090*/  LDCU UR7, c[0x0][0x370] ;  /* 0x00006e00ff0777ac */ /* 0x000e660008000800 */
[----:B------:R-:W-:Y:S01]  /*20a0*/  USHF.R.U32.HI UR5, URZ, UR15, UR5 ;  /* 0x0000000fff057299 */ /* 0x000fe20008011605 */
[----:B------:R-:W3:Y:S03]  /*20b0*/  LDCU UR9, c[0x0][0x378] ;  /* 0x00006f00ff0977ac */ /* 0x000ee60008000800 */
[----:B------:R-:W-:-:S04]  /*20c0*/  UIADD3 UR5, UPT, UPT, -UR5, URZ, URZ ;  /* 0x000000ff05057290 */ /* 0x000fc8000fffe1ff */
[----:B------:R-:W-:Y:S02]  /*20d0*/  UIMAD UR4, UR4, UR5, UR6 ;  /* 0x00000005040472a4 */ /* 0x000fe4000f8e0206 */
[----:B--2---:R-:W-:Y:S02]  /*20e0*/  USHF.L.U32 UR8, UR8, 0x6, URZ ;  /* 0x0000000608087899 */ /* 0x004fe400080006ff */
[----:B-1----:R-:W-:Y:S01]  /*20f0*/  UIMAD UR10, UR10, UR7, URZ ;  /* 0x000000070a0a72a4 */ /* 0x002fe2000f8e02ff */
[----:B------:R-:W1:Y:S01]  /*2100*/  S2UR UR7, SR_CTAID.Y ;  /* 0x00000000000779c3 */ /* 0x000e620000002600 */
[----:B------:R-:W-:Y:S01]  /*2110*/  UIADD3 UR6, UPT, UPT, -UR6, URZ, URZ ;  /* 0x000000ff06067290 */ /* 0x000fe2000fffe1ff */
[----:B------:R-:W2:Y:S01]  /*2120*/  LDCU UR5, c[0x0][0x5cc] ;  /* 0x0000b980ff0577ac */ /* 0x000ea20008000800 */
[----:B---3--:R-:W-:Y:S02]  /*2130*/  UIMAD UR9, UR10, UR9, URZ ;  /* 0x000000090a0972a4 */ /* 0x008fe4000f8e02ff */
[----:B------:R-:W-:-:S02]  /*2140*/  ULOP3.LUT UR11, UR8, 0xc0, URZ, 0xc0, !UPT ;  /* 0x000000c0080b7892 */ /* 0x000fc4000f8ec0ff */
[----:B------:R-:W-:-:S04]  /*2150*/  USHF.R.S32.HI UR22, URZ, 0x1f, UR9 ;  /* 0x0000001fff167899 */ /* 0x000fc80008011409 */
[----:B------:R-:W-:Y:S02]  /*2160*/  ULEA.HI UR22, UR22, UR9, URZ, 0x3 ;  /* 0x0000000916167291 */ /* 0x000fe4000f8f18ff */
[----:B--2-4-:R-:W-:-:S12]  /*2170*/  UIMAD UR14, UR5, UR6, UR14 ;  /* 0x00000006050e72a4 */ /* 0x014fd8000f8e020e */
.L_x_39:
[----:B------:R-:W2:Y:S01]  /*2180*/  S2R R0, SR_CgaCtaId ;  /* 0x0000000000007919 */ /* 0x000ea20000008800 */
[----:B------:R-:W-:Y:S01]  /*2190*/  MOV R5, 0x400 ;  /* 0x0000040000057802 */ /* 0x000fe20000000f00 */
[----:B------:R-:W3:Y:S01]  /*21a0*/  S2UR UR26, SR_CgaCtaId ;  /* 0x00000000001a79c3 */ /* 0x000ee20000008800 */
[----:B------:R-:W-:Y:S01]  /*21b0*/  UIADD3 UR32, UP1, UPT, UR24, 0x140, URZ ;  /* 0x0000014018207890 */ /* 0x000fe2000ff3e0ff */
[----:B------:R-:W-:Y:S01]  /*21c0*/  ISETP.NE.AND P0, PT, R71, RZ, PT ;  /* 0x000000ff4700720c */ /* 0x000fe20003f05270 */
[----:B------:R-:W-:Y:S02]  /*21d0*/  UIADD3 UR27, UPT, UPT, UR4, UR4, URZ ;  /* 0x00000004041b7290 */ /* 0x000fe4000fffe0ff */
[----:B------:R-:W-:Y:S01]  /*21e0*/  UIADD3 UR30, UP0, UPT, UR24, 0x1c0, URZ ;  /* 0x000001c0181e7890 */ /* 0x000fe2000ff1e0ff */
[----:B------:R-:W-:Y:S01]  /*21f0*/  UMOV UR4, 0x400 ;  /* 0x0000040000047882 */ /* 0x000fe20000000000 */
[----:B------:R-:W-:Y:S01]  /*2200*/  UIADD3.X UR33, UPT, UPT, URZ, UR25, URZ, UP1, !UPT ;  /* 0x00000019ff217290 */ /* 0x000fe20008ffe4ff */
[----:B------:R-:W4:Y:S01]  /*2210*/  LDCU UR28, c[0x0][0x5e4] ;  /* 0x0000bc80ff1c77ac */ /* 0x000f220008000800 */
[----:B------:R-:W-:-:S02]  /*2220*/  ULEA UR14, UR14, UR11, 0x8 ;  /* 0x0000000b0e0e7291 */ /* 0x000fc4000f8e40ff */
[----:B-1----:R-:W-:Y:S02]  /*2230*/  ULOP3.LUT UR27, UR27, 0x1, UR7, 0xf8, !UPT ;  /* 0x000000011b1b7892 */ /* 0x002fe4000f8ef807 */
[----:B------:R-:W-:Y:S02]  /*2240*/  UIADD3.X UR31, UPT, UPT, URZ, UR25, URZ, UP0, !UPT ;  /* 0x00000019ff1f7290 */ /* 0x000fe400087fe4ff */
[----:B------:R-:W-:Y:S02]  /*2250*/  UPLOP3.LUT UP1, UPT, UPT, UPT, UPT, 0x80, 0x8 ;  /* 0x000000000008789c */ /* 0x000fe40003f2f070 */
[----:B---3--:R-:W-:Y:S01]  /*2260*/  ULEA UR26, UR26, UR4, 0x18 ;  /* 0x000000041a1a7291 */ /* 0x008fe2000f8ec0ff */
[----:B--2---:R-:W-:Y:S01]  /*2270*/  LEA R0, R0, R5, 0x18 ;  /* 0x0000000500007211 */ /* 0x004fe200078ec0ff */
[----:B------:R-:W-:-:S04]  /*2280*/  IMAD.U32 R5, R60, -0x80000000, RZ ;  /* 0x800000003c057824 */ /* 0x000fc800078e00ff */
[----:B------:R-:W-:-:S04]  /*2290*/  IMAD R0, R3, 0x8, R0 ;  /* 0x0000000803007824 */ /* 0x000fc800078e0200 */
[----:B------:R-:W1:Y:S02]  /*22a0*/  SYNCS.PHASECHK.TRANS64.TRYWAIT P1, [R0+URZ+0x40], R5 ;  /* 0x00004005000075a7 */ /* 0x000e6400080211ff */
[----:B-1--4-:R-:W-:Y:S05]  /*22b0*/  @!P1 BRA `(.L_x_36) ;  /* 0x0000002000489947 */ /* 0x012fea0003800000 */
.L_x_53:
[----:B------:R-:W-:Y:S01]  /*22c0*/  LEA R2, R3, R62, 0x14 ;  /* 0x0000003e03027211 */ /* 0x000fe200078ea0ff */
[----:B------:R-:W-:-:S06]  /*22d0*/  UMOV UR5, URZ ;  /* 0x000000ff00057c82 */ /* 0x000fcc0008000000 */
.L_x_38:
[----:B------:R-:W-:Y:S02]  /*22e0*/  USHF.L.U32 UR13, UR5, 0x6, URZ ;  /* 0x00000006050d7899 */ /* 0x000fe400080006ff */
[----:B------:R-:W-:Y:S02]  /*22f0*/  ULEA UR6, UR21, UR5, 0x2 ;  /* 0x0000000515067291 */ /* 0x000fe4000f8e10ff */
[----:B------:R-:W-:Y:S02]  /*2300*/  USHF.R.U32.HI UR8, URZ, 0x1, UR5 ;  /* 0x00000001ff087899 */ /* 0x000fe40008011605 */
[----:B--2---:R-:W-:Y:S01]  /*2310*/  IADD3 R4, PT, PT, R2, UR13, RZ ;  /* 0x0000000d02047c10 */ /* 0x004fe2000fffe0ff */
[----:B------:R-:W-:Y:S02]  /*2320*/  USHF.R.S32.HI UR12, URZ, 0x1f, UR6 ;  /* 0x0000001fff0c7899 */ /* 0x000fe40008011406 */
[----:B------:R-:W-:Y:S01]  /*2330*/  ULEA UR8, UR21, UR8, 0x2 ;  /* 0x0000000815087291 */ /* 0x000fe2000f8e10ff */
[----:B------:R-:W-:Y:S01]  /*2340*/  R2UR UR4, R4 ;  /* 0x00000000040472ca */ /* 0x000fe200000e0000 */
[----:B------:R-:W-:-:S04]  /*2350*/  ULEA.HI UR12, UR12, UR6, URZ, 0x2 ;  /* 0x000000060c0c7291 */ /* 0x000fc8000f8f10ff */
[----:B------:R-:W-:-:S04]  /*2360*/  ULOP3.LUT UR12, UR12, 0xfffffffc, URZ, 0xc0, !UPT ;  /* 0xfffffffc0c0c7892 */ /* 0x000fc8000f8ec0ff */
[----:B------:R-:W-:Y:S02]  /*2370*/  UIADD3 UR12, UPT, UPT, UR6, -UR12, URZ ;  /* 0x8000000c060c7290 */ /* 0x000fe4000fffe0ff */
[----:B------:R-:W-:Y:S02]  /*2380*/  UIADD3 UR6, UPT, UPT, UR6, 0x1, URZ ;  /* 0x0000000106067890 */ /* 0x000fe4000fffe0ff */
[----:B------:R-:W2:Y:S02]  /*2390*/  LDTM.16dp256bit.x8 R16, tmem[UR4+0x40] ;  /* 0x00004004001079ee */ /* 0x000ea400081a0000 */
[----:B--2---:R-:W-:Y:S01]  /*23a0*/  FMUL R35, R35, UR28 ;  /* 0x0000001c23237c20 */ /* 0x004fe20008400000 */
[----:B------:R-:W-:Y:S01]  /*23b0*/  FMUL R58, R37, UR28 ;  /* 0x0000001c253a7c20 */ /* 0x000fe20008400000 */
[----:B-1----:R-:W-:Y:S01]  /*23c0*/  FMUL R5, R36, UR28 ;  /* 0x0000001c24057c20 */ /* 0x002fe20008400000 */
[----:B------:R-:W-:Y:S01]  /*23d0*/  FMUL R19, R19, UR28 ;  /* 0x0000001c13137c20 */ /* 0x000fe20008400000 */
        /* <DEDUP_REMOVED lines=18> */
[----:B------:R-:W-:Y:S01]  /*2500*/  FMUL R8, R35, -1.4426950216293334961 ;  /* 0xbfb8aa3b23087820 */ /* 0x000fe20000400000 */
        /* <DEDUP_REMOVED lines=21> */
[----:B------:R-:W1:Y:S01]  /*2660*/  MUFU.EX2 R8, R8 ;  /* 0x0000000800087308 */ /* 0x000e620000000800 */
[----:B------:R-:W-:Y:S01]  /*2670*/  FMUL R39, R39, UR28 ;  /* 0x0000001c27277c20 */ /* 0x000fe20008400000 */
[----:B------:R-:W-:Y:S01]  /*2680*/  FMUL R38, R38, UR28 ;  /* 0x0000001c26267c20 */ /* 0x000fe20008400000 */
[----:B------:R-:W-:Y:S01]  /*2690*/  FMUL R43, R43, UR28 ;  /* 0x0000001c2b2b7c20 */ /* 0x000fe20008400000 */
[----:B------:R-:W-:Y:S01]  /*26a0*/  FMUL R42, R42, UR28 ;  /* 0x0000001c2a2a7c20 */ /* 0x000fe20008400000 */
[----:B------:R-:W-:Y:S01]  /*26b0*/  FMUL R47, R47, UR28 ;  /* 0x0000001c2f2f7c20 */ /* 0x000fe20008400000 */
[----:B------:R-:W-:-:S02]  /*26c0*/  FMUL R46, R46, UR28 ;  /* 0x0000001c2e2e7c20 */ /* 0x000fc40008400000 */
[----:B------:R-:W2:Y:S08]  /*26d0*/  MUFU.EX2 R7, R7 ;  /* 0x0000000700077308 */ /* 0x000eb00000000800 */
[----:B------:R-:W3:Y:S01]  /*26e0*/  MUFU.EX2 R49, R49 ;  /* 0x0000003100317308 */ /* 0x000ee20000000800 */
[----:B-1----:R-:W-:-:S07]  /*26f0*/  FADD R94, R8, 1 ;  /* 0x3f800000085e7421 */ /* 0x002fce0000000000 */
[----:B------:R-:W1:Y:S01]  /*2700*/  MUFU.EX2 R36, R36 ;  /* 0x0000002400247308 */ /* 0x000e620000000800 */
[----:B--2---:R-:W-:-:S07]  /*2710*/  FADD R7, R7, 1 ;  /* 0x3f80000007077421 */ /* 0x004fce0000000000 */
[----:B------:R-:W2:Y:S01]  /*2720*/  MUFU.EX2 R11, R11 ;  /* 0x0000000b000b7308 */ /* 0x000ea20000000800 */
[----:B---3--:R-:W-:Y:S01]  /*2730*/  FADD R8, R49, 1 ;  /* 0x3f80000031087421 */ /* 0x008fe20000000000 */
[----:B------:R-:W-:-:S06]  /*2740*/  F2FP.BF16.F32.PACK_AB R49, R19, R18 ;  /* 0x000000121331723e */ /* 0x000fcc00000010ff */
[----:B------:R-:W3:Y:S01]  /*2750*/  MUFU.EX2 R51, R51 ;  /* 0x0000003300337308 */ /* 0x000ee20000000800 */
[----:B-1----:R-:W-:Y:S01]  /*2760*/  FADD R76, R36, 1 ;  /* 0x3f800000244c7421 */ /* 0x002fe20000000000 */
[----:B------:R-:W-:-:S06]  /*2770*/  MOV R36, UR12 ;  /* 0x0000000c00247c02 */ /* 0x000fcc0008000f00 */
[----:B------:R-:W1:Y:S01]  /*2780*/  MUFU.EX2 R50, R50 ;  /* 0x0000003200327308 */ /* 0x000e620000000800 */
[----:B--2---:R-:W-:-:S07]  /*2790*/  FADD R11, R11, 1 ;  /* 0x3f8000000b0b7421 */ /* 0x004fce0000000000 */
[----:B------:R-:W2:Y:S01]  /*27a0*/  MUFU.EX2 R15, R15 ;  /* 0x0000000f000f7308 */ /* 0x000ea20000000800 */
[----:B---3--:R-:W-:-:S07]  /*27b0*/  FADD R51, R51, 1 ;  /* 0x3f80000033337421 */ /* 0x008fce0000000000 */
[----:B------:R-:W3:Y:S01]  /*27c0*/  MUFU.EX2 R55, R55 ;  /* 0x0000003700377308 */ /* 0x000ee20000000800 */
[----:B-1----:R-:W-:-:S07]  /*27d0*/  FADD R50, R50, 1 ;  /* 0x3f80000032327421 */ /* 0x002fce0000000000 */
        /* <DEDUP_REMOVED lines=26> */
[----:B------:R-:W2:Y:S01]  /*2980*/  MUFU.RCP R7, R7 ;  /* 0x0000000700077308 */ /* 0x000ea20000001000 */
[----:B---3--:R-:W-:-:S07]  /*2990*/  FADD R9, R9, 1 ;  /* 0x3f80000009097421 */ /* 0x008fce0000000000 */
[----:B------:R-:W3:Y:S01]  /*29a0*/  MUFU.RCP R95, R51 ;  /* 0x00000033005f7308 */ /* 0x000ee20000001000 */
[----:B-1----:R-:W-:-:S07]  /*29b0*/  FADD R6, R6, 1 ;  /* 0x3f80000006067421 */ /* 0x002fce0000000000 */
[----:B------:R-:W1:Y:S01]  /*29c0*/  MUFU.RCP R88, R11 ;  /* 0x0000000b00587308 */ /* 0x000e620000001000 */
[C---:B--2---:R-:W-:Y:S01]  /*29d0*/  FMUL R92, R58.reuse, R7 ;  /* 0x000000073a5c7220 */ /* 0x044fe20000400000 */
[----:B------:R-:W-:-:S06]  /*29e0*/  F2FP.BF16.F32.PACK_AB R58, R58, R5 ;  /* 0x000000053a3a723e */ /* 0x000fcc00000010ff */
[----:B------:R-:W2:Y:S01]  /*29f0*/  MUFU.RCP R93, R50 ;  /* 0x00000032005d7308 */ /* 0x000ea20000001000 */
[----:B---3--:R-:W-:Y:S01]  /*2a00*/  FMUL R95, R32, R95 ;  /* 0x0000005f205f7220 */ /* 0x008fe20000400000 */
[----:B------:R-:W-:-:S06]  /*2a10*/  F2FP.BF16.F32.PACK_AB R51, R23, R22 ;  /* 0x000000161733723e */ /* 0x000fcc00000010ff */
[----:B------:R-:W3:Y:S01]  /*2a20*/  MUFU.RCP R94, R94 ;  /* 0x0000005e005e7308 */ /* 0x000ee20000001000 */
[----:B-1----:R-:W-:-:S07]  /*2a30*/  FMUL R88, R33, R88 ;  /* 0x0000005821587220 */ /* 0x002fce0000400000 */
[----:B------:R-:W1:Y:S01]  /*2a40*/  MUFU.RCP R8, R8 ;  /* 0x0000000800087308 */ /* 0x000e620000001000 */
[----:B--2---:R-:W-:Y:S01]  /*2a50*/  FMUL R93, R34, R93 ;  /* 0x0000005d225d7220 */ /* 0x004fe20000400000 */
[----:B------:R-:W-:-:S06]  /*2a60*/  F2FP.BF16.F32.PACK_AB R50, R21, R20 ;  /* 0x000000141532723e */ /* 0x000fcc00000010ff */
[----:B------:R-:W2:Y:S01]  /*2a70*/  MUFU.RCP R85, R55 ;  /* 0x0000003700557308 */ /* 0x000ea20000001000 */
[----:B---3--:R-:W-:-:S07]  /*2a80*/  FMUL R94, R35, R94 ;  /* 0x0000005e235e7220 */ /* 0x008fce0000400000 */
[----:B------:R3:W4:Y:S01]  /*2a90*/  MUFU.RCP R86, R15 ;  /* 0x0000000f00567308 */ /* 0x0007220000001000 */
[----:B-1----:R-:W-:-:S07]  /*2aa0*/  FMUL R91, R5, R8 ;  /* 0x00000008055b7220 */ /* 0x002fce0000400000 */
[----:B------:R-:W1:Y:S01]  /*2ab0*/  MUFU.RCP R83, R54 ;  /* 0x0000003600537308 */ /* 0x000e620000001000 */
[----:B--2---:R-:W-:Y:S01]  /*2ac0*/  FMUL R85, R24, R85 ;  /* 0x0000005518557220 */ /* 0x004fe20000400000 */
[----:B------:R-:W-:-:S06]  /*2ad0*/  F2FP.BF16.F32.PACK_AB R55, R31, R30 ;  /* 0x0000001e1f37723e */ /* 0x000fcc00000010ff */
[----:B------:R2:W5:Y:S01]  /*2ae0*/  MUFU.RCP R84, R14 ;  /* 0x0000000e00547308 */ /* 0x0005620000001000 */
[----:B---3--:R-:W-:Y:S02]  /*2af0*/  HFMA2 R15, -RZ, RZ, 0, 0 ;  /* 0x00000000ff0f7431 */ /* 0x008fe400000001ff */
[----:B----4-:R-:W-:-:S05]  /*2b00*/  FMUL R86, R25, R86 ;  /* 0x0000005619567220 */ /* 0x010fca0000400000 */
[----:B------:R3:W4:Y:S01]  /*2b10*/  MUFU.RCP R81, R53 ;  /* 0x0000003500517308 */ /* 0x0007220000001000 */
[----:B-1----:R-:W-:Y:S01]  /*2b20*/  FMUL R83, R26, R83 ;  /* 0x000000531a537220 */ /* 0x002fe20000400000 */
[----:B------:R-:W-:-:S06]  /*2b30*/  F2FP.BF16.F32.PACK_AB R54, R29, R28 ;  /* 0x0000001c1d36723e */ /* 0x000fcc00000010ff */
[----:B------:R1:W1:Y:S01]  /*2b40*/  MUFU.RCP R82, R13 ;  /* 0x0000000d00527308 */ /* 0x0002620000001000 */
[----:B--2---:R-:W-:Y:S01]  /*2b50*/  LEA R14, R36, R61, 0xd ;  /* 0x0000003d240e7211 */ /* 0x004fe200078e68ff */
[----:B-----5:R-:W-:-:S03]  /*2b60*/  FMUL R84, R27, R84 ;  /* 0x000000541b547220 */ /* 0x020fc60000400000 */
[----:B------:R-:W-:-:S03]  /*2b70*/  MOV R89, R14 ;  /* 0x0000000e00597202 */ /* 0x000fc60000000f00 */
[----:B------:R2:W5:Y:S01]  /*2b80*/  MUFU.RCP R79, R52 ;  /* 0x00000034004f7308 */ /* 0x0005620000001000 */
[----:B---3--:R-:W-:Y:S01]  /*2b90*/  F2FP.BF16.F32.PACK_AB R53, R27, R26 ;  /* 0x0000001a1b35723e */ /* 0x008fe200000010ff */
[----:B----4-:R-:W-:-:S06]  /*2ba0*/  FMUL R81, R28, R81 ;  /* 0x000000511c517220 */ /* 0x010fcc0000400000 */
[----:B------:R3:W4:Y:S01]  /*2bb0*/  MUFU.RCP R80, R12 ;  /* 0x0000000c00507308 */ /* 0x0007220000001000 */
[----:B-1----:R-:W-:Y:S01]  /*2bc0*/  MOV R13, RZ ;  /* 0x000000ff000d7202 */ /* 0x002fe20000000f00 */
[----:B------:R-:W-:-:S06]  /*2bd0*/  FMUL R82, R29, R82 ;  /* 0x000000521d527220 */ /* 0x000fcc0000400000 */
[----:B------:R1:W1:Y:S01]  /*2be0*/  MUFU.RCP R77, R57 ;  /* 0x00000039004d7308 */ /* 0x0002620000001000 */
[----:B--2---:R-:W-:Y:S01]  /*2bf0*/  F2FP.BF16.F32.PACK_AB R52, R25, R24 ;  /* 0x000000181934723e */ /* 0x004fe200000010ff */
[----:B-----5:R-:W-:-:S06]  /*2c00*/  FMUL R79, R30, R79 ;  /* 0x0000004f1e4f7220 */ /* 0x020fcc0000400000 */
[----:B------:R2:W5:Y:S01]  /*2c10*/  MUFU.RCP R78, R37 ;  /* 0x00000025004e7308 */ /* 0x0005620000001000 */
[----:B---3--:R-:W-:Y:S01]  /*2c20*/  LEA R12, R36, R63, 0xd ;  /* 0x0000003f240c7211 */ /* 0x008fe200078e68ff */
[----:B----4-:R-:W-:-:S06]  /*2c30*/  FMUL R80, R31, R80 ;  /* 0x000000501f507220 */ /* 0x010fcc0000400000 */
[----:B------:R3:W4:Y:S01]  /*2c40*/  MUFU.RCP R75, R56 ;  /* 0x00000038004b7308 */ /* 0x0007220000001000 */
[----:B-1----:R-:W-:Y:S01]  /*2c50*/  F2FP.BF16.F32.PACK_AB R57, R35, R34 ;  /* 0x000000222339723e */ /* 0x002fe200000010ff */
[----:B------:R-:W-:-:S06]  /*2c60*/  FMUL R77, R16, R77 ;  /* 0x0000004d104d7220 */ /* 0x000fcc0000400000 */
[----:B------:R-:W1:Y:S01]  /*2c70*/  MUFU.RCP R76, R76 ;  /* 0x0000004c004c7308 */ /* 0x000e620000001000 */
[----:B--2---:R-:W-:Y:S01]  /*2c80*/  MOV R37, R12 ;  /* 0x0000000c00257202 */ /* 0x004fe20000000f00 */
[----:B-----5:R-:W-:-:S06]  /*2c90*/  FMUL R78, R17, R78 ;  /* 0x0000004e114e7220 */ /* 0x020fcc0000400000 */
[----:B------:R2:W5:Y:S01]  /*2ca0*/  MUFU.RCP R73, R48 ;  /* 0x0000003000497308 */ /* 0x0005620000001000 */
[----:B---3--:R-:W-:Y:S01]  /*2cb0*/  F2FP.BF16.F32.PACK_AB R56, R33, R32 ;  /* 0x000000202138723e */ /* 0x008fe200000010ff */
[----:B----4-:R-:W-:-:S06]  /*2cc0*/  FMUL R75, R18, R75 ;  /* 0x0000004b124b7220 */ /* 0x010fcc0000400000 */
[----:B------:R-:W3:Y:S01]  /*2cd0*/  MUFU.RCP R74, R10 ;  /* 0x0000000a004a7308 */ /* 0x000ee20000001000 */
[----:B-1----:R-:W-:-:S07]  /*2ce0*/  FMUL R76, R19, R76 ;  /* 0x0000004c134c7220 */ /* 0x002fce0000400000 */
[----:B------:R-:W1:Y:S01]  /*2cf0*/  MUFU.RCP R72, R9 ;  /* 0x0000000900487308 */ /* 0x000e620000001000 */
[----:B--2---:R-:W-:Y:S01]  /*2d00*/  F2FP.BF16.F32.PACK_AB R48, R17, R16 ;  /* 0x000000101130723e */ /* 0x004fe200000010ff */
[----:B-----5:R-:W-:-:S06]  /*2d10*/  FMUL R73, R20, R73 ;  /* 0x0000004914497220 */ /* 0x020fcc0000400000 */
[----:B------:R-:W2:Y:S01]  /*2d20*/  MUFU.RCP R59, R6 ;  /* 0x00000006003b7308 */ /* 0x000ea20000001000 */
[----:B---3--:R-:W-:Y:S01]  /*2d30*/  FMUL R74, R21, R74 ;  /* 0x0000004a154a7220 */ /* 0x008fe20000400000 */
[----:B-1----:R-:W-:Y:S01]  /*2d40*/  FMUL R72, R23, R72 ;  /* 0x0000004817487220 */ /* 0x002fe20000400000 */
[----:B--2---:R-:W-:Y:S02]  /*2d50*/  FMUL R59, R22, R59 ;  /* 0x0000003b163b7220 */ /* 0x004fe40000400000 */
[----:B------:R-:W1:Y:S01]  /*2d60*/  LDTM.16dp256bit.x8 R4, tmem[UR4] ;  /* 0x00000004000479ee */ /* 0x000e6200081a0000 */
[----:B------:R-:W-:-:S04]  /*2d70*/  ULEA.HI UR4, UR8, UR8, URZ, 0x1 ;  /* 0x0000000808047291 */ /* 0x000fc8000f8f08ff */
[----:B------:R-:W-:-:S04]  /*2d80*/  ULOP3.LUT UR4, UR4, 0xfffffffe, URZ, 0xc0, !UPT ;  /* 0xfffffffe04047892 */ /* 0x000fc8000f8ec0ff */
[----:B------:R-:W-:Y:S02]  /*2d90*/  UIADD3 UR4, UPT, UPT, UR8, -UR4, URZ ;  /* 0x8000000408047290 */ /* 0x000fe4000fffe0ff */
[----:B------:R-:W-:-:S04]  /*2da0*/  USHF.R.S32.HI UR8, URZ, 0x1f, UR6 ;  /* 0x0000001fff087899 */ /* 0x000fc80008011406 */
[----:B------:R-:W-:-:S04]  /*2db0*/  ULEA.HI UR8, UR8, UR6, URZ, 0x2 ;  /* 0x0000000608087291 */ /* 0x000fc8000f8f10ff */
[----:B------:R-:W-:-:S04]  /*2dc0*/  ULOP3.LUT UR8, UR8, 0xfffffffc, URZ, 0xc0, !UPT ;  /* 0xfffffffc08087892 */ /* 0x000fc8000f8ec0ff */
[----:B------:R-:W-:Y:S01]  /*2dd0*/  UIADD3 UR8, UPT, UPT, UR6, -UR8, URZ ;  /* 0x8000000806087290 */ /* 0x000fe2000fffe0ff */
[----:B-1----:R-:W-:Y:S01]  /*2de0*/  FMUL R87, R21, UR28 ;  /* 0x0000001c15577c20 */ /* 0x002fe20008400000 */
[----:B------:R-:W-:Y:S01]  /*2df0*/  FMUL R90, R20, UR28 ;  /* 0x0000001c145a7c20 */ /* 0x000fe20008400000 */
[----:B------:R-:W-:Y:S01]  /*2e00*/  FMUL R24, R24, UR28 ;  /* 0x0000001c18187c20 */ /* 0x000fe20008400000 */
[----:B------:R-:W-:Y:S01]  /*2e10*/  FMUL R23, R23, UR28 ;  /* 0x0000001c17177c20 */ /* 0x000fe20008400000 */
[----:B------:R-:W-:Y:S01]  /*2e20*/  FMUL R21, R87, R88 ;  /* 0x0000005857157220 */ /* 0x000fe20000400000 */
[----:B------:R-:W-:Y:S01]  /*2e30*/  FMUL R20, R90, R95 ;  /* 0x0000005f5a147220 */ /* 0x000fe20000400000 */
[----:B------:R-:W-:Y:S01]  /*2e40*/  FMUL R88, R22, UR28 ;  /* 0x0000001c16587c20 */ /* 0x000fe20008400000 */
[----:B------:R-:W-:Y:S01]  /*2e50*/  FMUL R25, R25, UR28 ;  /* 0x0000001c19197c20 */ /* 0x000fe20008400000 */
[----:B------:R-:W-:Y:S01]  /*2e60*/  FMUL R22, R24, R91 ;  /* 0x0000005b18167220 */ /* 0x000fe20000400000 */
[----:B------:R-:W-:Y:S01]  /*2e70*/  FMUL R94, R23, R94 ;  /* 0x0000005e175e7220 */ /* 0x000fe20000400000 */
[----:B------:R-:W-:Y:S01]  /*2e80*/  F2FP.BF16.F32.PACK_AB R20, R21, R20 ;  /* 0x000000141514723e */ /* 0x000fe200000010ff */
[----:B------:R-:W-:Y:S01]  /*2e90*/  FMUL R21, R88, R93 ;  /* 0x0000005d58157220 */ /* 0x000fe20000400000 */
[----:B------:R-:W-:Y:S01]  /*2ea0*/  FMUL R91, R25, R92 ;  /* 0x0000005c195b7220 */ /* 0x000fe20000400000 */
[----:B------:R-:W-:Y:S01]  /*2eb0*/  FMUL R92, R4, UR28 ;  /* 0x0000001c045c7c20 */ /* 0x000fe20008400000 */
[----:B------:R-:W-:Y:S01]  /*2ec0*/  FMUL R93, R7, UR28 ;  /* 0x0000001c075d7c20 */ /* 0x000fe20008400000 */
[----:B------:R-:W-:Y:S01]  /*2ed0*/  FMUL R95, R9, UR28 ;  /* 0x0000001c095f7c20 */ /* 0x000fe20008400000 */
[----:B------:R-:W-:Y:S01]  /*2ee0*/  F2FP.BF16.F32.PACK_AB R21, R94, R21 ;  /* 0x000000155e15723e */ /* 0x000fe200000010ff */
[----:B------:R-:W-:Y:S01]  /*2ef0*/  FMUL R94, R6, UR28 ;  /* 0x0000001c065e7c20 */ /* 0x000fe20008400000 */
[----:B------:R-:W-:Y:S01]  /*2f00*/  F2FP.BF16.F32.PACK_AB R22, R91, R22 ;  /* 0x000000165b16723e */ /* 0x000fe200000010ff */
[----:B------:R-:W-:Y:S01]  /*2f10*/  FMUL R91, R5, UR28 ;  /* 0x0000001c055b7c20 */ /* 0x000fe20008400000 */
[----:B------:R-:W-:Y:S01]  /*2f20*/  FMUL R96, R8, UR28 ;  /* 0x0000001c08607c20 */ /* 0x000fe20008400000 */
[----:B------:R-:W-:Y:S01]  /*2f30*/  FMUL R97, R11, UR28 ;  /* 0x0000001c0b617c20 */ /* 0x000fe20008400000 */
[----:B------:R-:W-:Y:S01]  /*2f40*/  FMUL R98, R10, UR28 ;  /* 0x0000001c0a627c20 */ /* 0x000fe20008400000 */
[----:B------:R-:W-:Y:S01]  /*2f50*/  F2FP.BF16.F32.PACK_AB R5, R93, R94 ;  /* 0x0000005e5d05723e */ /* 0x000fe200000010ff */
[----:B------:R-:W-:Y:S01]  /*2f60*/  FMUL R13, R13, UR28 ;  /* 0x0000001c0d0d7c20 */ /* 0x000fe20008400000 */
[----:B------:R-:W-:Y:S01]  /*2f70*/  F2FP.BF16.F32.PACK_AB R4, R91, R92 ;  /* 0x0000005c5b04723e */ /* 0x000fe200000010ff */
        /* <DEDUP_REMOVED lines=8> */
[----:B------:R1:W-:Y:S01]  /*3000*/  STSM.16.M88.4 [R89], R4 ;  /* 0x0000000459007844 */ /* 0x0003e20000000200 */
[----:B------:R-:W-:Y:S01]  /*3010*/  FMUL R18, R18, UR28 ;  /* 0x0000001c12127c20 */ /* 0x000fe20008400000 */
[----:B------:R-:W-:Y:S01]  /*3020*/  F2FP.BF16.F32.PACK_AB R8, R13, R12 ;  /* 0x0000000c0d08723e */ /* 0x000fe200000010ff */
[----:B------:R-:W-:Y:S01]  /*3030*/  FMUL R16, R12, R85 ;  /* 0x000000550c107220 */ /* 0x000fe20000400000 */
[----:B------:R-:W-:Y:S01]  /*3040*/  F2FP.BF16.F32.PACK_AB R9, R15, R14 ;  /* 0x0000000e0f09723e */ /* 0x000fe200000010ff */
[----:B------:R-:W-:Y:S01]  /*3050*/  FMUL R17, R13, R86 ;  /* 0x000000560d117220 */ /* 0x000fe20000400000 */
[----:B------:R-:W-:Y:S01]  /*3060*/  F2FP.BF16.F32.PACK_AB R10, R99, R100 ;  /* 0x00000064630a723e */ /* 0x000fe200000010ff */
[----:B------:R-:W-:Y:S01]  /*3070*/  FMUL R12, R41, UR28 ;  /* 0x0000001c290c7c20 */ /* 0x000fe20008400000 */
[----:B------:R-:W-:Y:S01]  /*3080*/  F2FP.BF16.F32.PACK_AB R11, R19, R18 ;  /* 0x00000012130b723e */ /* 0x000fe200000010ff */
[----:B------:R-:W-:Y:S01]  /*3090*/  FMUL R13, R40, UR28 ;  /* 0x0000001c280d7c20 */ /* 0x000fe20008400000 */
[----:B------:R-:W-:Y:S01]  /*30a0*/  FMUL R83, R14, R83 ;  /* 0x000000530e537220 */ /* 0x000fe20000400000 */
[----:B------:R-:W-:Y:S01]  /*30b0*/  FMUL R14, R45, UR28 ;  /* 0x0000001c2d0e7c20 */ /* 0x000fe20008400000 */
[----:B------:R-:W-:Y:S01]  /*30c0*/  FMUL R84, R15, R84 ;  /* 0x000000540f547220 */ /* 0x000fe20000400000 */
[----:B------:R2:W-:Y:S01]  /*30d0*/  STSM.16.M88.4 [R37], R8 ;  /* 0x0000000825007844 */ /* 0x0005e20000000200 */
[----:B------:R-:W-:Y:S01]  /*30e0*/  FMUL R15, R44, UR28 ;  /* 0x0000001c2c0f7c20 */ /* 0x000fe20008400000 */
[----:B------:R-:W-:Y:S01]  /*30f0*/  FMUL R79, R18, R79 ;  /* 0x0000004f124f7220 */ /* 0x000fe20000400000 */
[----:B------:R-:W-:Y:S01]  /*3100*/  FMUL R18, R47, -1.4426950216293334961 ;  /* 0xbfb8aa3b2f127820 */ /* 0x000fe20000400000 */
[----:B------:R-:W-:Y:S01]  /*3110*/  FMUL R80, R19, R80 ;  /* 0x0000005013507220 */ /* 0x000fe20000400000 */
[----:B------:R-:W-:Y:S01]  /*3120*/  FMUL R19, R46, -1.4426950216293334961 ;  /* 0xbfb8aa3b2e137820 */ /* 0x000fe20000400000 */
[----:B------:R-:W-:Y:S01]  /*3130*/  FMUL R98, R98, R59 ;  /* 0x0000003b62627220 */ /* 0x000fe20000400000 */
[----:B------:R-:W-:Y:S01]  /*3140*/  FMUL R97, R97, R72 ;  /* 0x0000004861617220 */ /* 0x000fe20000400000 */
[----:B------:R-:W-:Y:S01]  /*3150*/  LEA R86, R36, R64, 0xd ;  /* 0x0000004024567211 */ /* 0x000fe200078e68ff */
[----:B------:R-:W3:Y:S01]  /*3160*/  MUFU.EX2 R18, R18 ;  /* 0x0000001200127308 */ /* 0x000ee20000000800 */
[----:B------:R-:W-:Y:S01]  /*3170*/  MOV R72, UR4 ;  /* 0x0000000400487c02 */ /* 0x000fe20008000f00 */
[----:B------:R-:W-:Y:S01]  /*3180*/  FMUL R26, R26, UR28 ;  /* 0x0000001c1a1a7c20 */ /* 0x000fe20008400000 */
[----:B------:R-:W-:Y:S01]  /*3190*/  FMUL R30, R30, UR28 ;  /* 0x0000001c1e1e7c20 */ /* 0x000fe20008400000 */
[----:B------:R-:W-:Y:S01]  /*31a0*/  FMUL R29, R29, UR28 ;  /* 0x0000001c1d1d7c20 */ /* 0x000fe20008400000 */
[----:B------:R-:W-:Y:S01]  /*31b0*/  FMUL R78, R91, R78 ;  /* 0x0000004e5b4e7220 */ /* 0x000fe20000400000 */
[----:B------:R-:W-:-:S02]  /*31c0*/  HFMA2 R91, -RZ, RZ, 0, 0 ;  /* 0x00000000ff5b7431 */ /* 0x000fc400000001ff */
[----:B------:R-:W-:Y:S01]  /*31d0*/  FMUL R77, R92, R77 ;  /* 0x0000004d5c4d7220 */ /* 0x000fe20000400000 */
[----:B------:R-:W-:Y:S01]  /*31e0*/  MUFU.EX2 R19, R19 ;  /* 0x0000001300137308 */ /* 0x000fe20000000800 */
[----:B-1----:R-:W-:Y:S01]  /*31f0*/  FMUL R4, R39, -1.4426950216293334961 ;  /* 0xbfb8aa3b27047820 */ /* 0x002fe20000400000 */
[----:B------:R-:W-:Y:S01]  /*3200*/  FMUL R5, R38, -1.4426950216293334961 ;  /* 0xbfb8aa3b26057820 */ /* 0x000fe20000400000 */
[----:B------:R-:W-:Y:S01]  /*3210*/  FMUL R6, R12, -1.4426950216293334961 ;  /* 0xbfb8aa3b0c067820 */ /* 0x000fe20000400000 */
[----:B------:R-:W-:Y:S01]  /*3220*/  FMUL R7, R13, -1.4426950216293334961 ;  /* 0xbfb8aa3b0d077820 */ /* 0x000fe20000400000 */
[----:B------:R-:W-:Y:S02]  /*3230*/  HFMA2 R89, -RZ, RZ, 0, 0 ;  /* 0x00000000ff597431 */ /* 0x000fe400000001ff */
[----:B------:R-:W-:Y:S01]  /*3240*/  FMUL R75, R94, R75 ;  /* 0x0000004b5e4b7220 */ /* 0x000fe20000400000 */
[----:B------:R-:W-:Y:S01]  /*3250*/  FMUL R76, R93, R76 ;  /* 0x0000004c5d4c7220 */ /* 0x000fe20000400000 */
[----:B------:R-:W1:Y:S01]  /*3260*/  MUFU.EX2 R4, R4 ;  /* 0x0000000400047308 */ /* 0x000e620000000800 */
[----:B---3--:R-:W-:Y:S01]  /*3270*/  FADD R18, R18, 1 ;  /* 0x3f80000012127421 */ /* 0x008fe20000000000 */
[----:B------:R-:W-:Y:S01]  /*3280*/  FMUL R73, R96, R73 ;  /* 0x0000004960497220 */ /* 0x000fe20000400000 */
[----:B------:R-:W-:Y:S01]  /*3290*/  FMUL R74, R95, R74 ;  /* 0x0000004a5f4a7220 */ /* 0x000fe20000400000 */
[----:B------:R-:W-:Y:S01]  /*32a0*/  FMUL R81, R100, R81 ;  /* 0x0000005164517220 */ /* 0x000fe20000400000 */
[----:B------:R-:W-:Y:S01]  /*32b0*/  FMUL R82, R99, R82 ;  /* 0x0000005263527220 */ /* 0x000fe20000400000 */
[----:B--2---:R-:W-:Y:S01]  /*32c0*/  FMUL R8, R43, -1.4426950216293334961 ;  /* 0xbfb8aa3b2b087820 */ /* 0x004fe20000400000 */
[----:B------:R-:W-:Y:S01]  /*32d0*/  FMUL R10, R42, -1.4426950216293334961 ;  /* 0xbfb8aa3b2a0a7820 */ /* 0x000fe20000400000 */
[----:B------:R-:W2:Y:S01]  /*32e0*/  MUFU.EX2 R5, R5 ;  /* 0x0000000500057308 */ /* 0x000ea20000000800 */
[----:B------:R-:W-:Y:S01]  /*32f0*/  FMUL R9, R14, -1.4426950216293334961 ;  /* 0xbfb8aa3b0e097820 */ /* 0x000fe20000400000 */
[----:B------:R-:W-:Y:S01]  /*3300*/  FMUL R11, R15, -1.4426950216293334961 ;  /* 0xbfb8aa3b0f0b7820 */ /* 0x000fe20000400000 */
[----:B------:R-:W-:-:S02]  /*3310*/  F2FP.BF16.F32.PACK_AB R16, R17, R16 ;  /* 0x000000101110723e */ /* 0x000fc400000010ff */
[----:B------:R-:W-:-:S03]  /*3320*/  F2FP.BF16.F32.PACK_AB R17, R84, R83 ;  /* 0x000000535411723e */ /* 0x000fc600000010ff */
[----:B------:R-:W3:Y:S01]  /*3330*/  MUFU.EX2 R8, R8 ;  /* 0x0000000800087308 */ /* 0x000ee20000000800 */
[----:B-1----:R-:W-:Y:S01]  /*3340*/  FADD R40, R4, 1 ;  /* 0x3f80000004287421 */ /* 0x002fe20000000000 */
[----:B------:R-:W-:Y:S01]  /*3350*/  F2FP.BF16.F32.PACK_AB R4, R87, R90 ;  /* 0x0000005a5704723e */ /* 0x000fe200000010ff */
[----:B------:R-:W-:-:S05]  /*3360*/  HFMA2 R87, -RZ, RZ, 0, 0 ;  /* 0x00000000ff577431 */ /* 0x000fca00000001ff */
[----:B------:R-:W1:Y:S01]  /*3370*/  MUFU.EX2 R6, R6 ;  /* 0x0000000600067308 */ /* 0x000e620000000800 */
[----:B--2---:R-:W-:Y:S01]  /*3380*/  FADD R5, R5, 1 ;  /* 0x3f80000005057421 */ /* 0x004fe20000000000 */
[----:B------:R-:W-:Y:S02]  /*3390*/  MOV R37, R86 ;  /* 0x0000005600257202 */ /* 0x000fe40000000f00 */
[----:B------:R-:W-:-:S04]  /*33a0*/  LEA R86, R72, R66, 0xd ;  /* 0x0000004248567211 */ /* 0x000fc800078e68ff */
[----:B------:R-:W2:Y:S01]  /*33b0*/  MUFU.EX2 R7, R7 ;  /* 0x0000000700077308 */ /* 0x000ea20000000800 */
[----:B---3--:R-:W-:-:S07]  /*33c0*/  FADD R8, R8, 1 ;  /* 0x3f80000008087421 */ /* 0x008fce0000000000 */
[----:B------:R-:W3:Y:S01]  /*33d0*/  MUFU.EX2 R10, R10 ;  /* 0x0000000a000a7308 */ /* 0x000ee20000000800 */
[----:B-1----:R-:W-:Y:S01]  /*33e0*/  FADD R59, R6, 1 ;  /* 0x3f800000063b7421 */ /* 0x002fe20000000000 */
[----:B------:R-:W-:Y:S02]  /*33f0*/  LEA R6, R36, R65, 0xd ;  /* 0x0000004124067211 */ /* 0x000fe400078e68ff */
[----:B------:R-:W-:Y:S02]  /*3400*/  MOV R36, R86 ;  /* 0x0000005600247202 */ /* 0x000fe40000000f00 */
[----:B------:R-:W-:Y:S02]  /*3410*/  LEA R86, R72, R69, 0xd ;  /* 0x0000004548567211 */ /* 0x000fe400078e68ff */
[----:B------:R-:W1:Y:S01]  /*3420*/  MUFU.EX2 R9, R9 ;  /* 0x0000000900097308 */ /* 0x000e620000000800 */
[----:B--2---:R-:W-:Y:S01]  /*3430*/  FADD R44, R7, 1 ;  /* 0x3f800000072c7421 */ /* 0x004fe20000000000 */
[----:B------:R-:W-:-:S04]  /*3440*/  MOV R7, RZ ;  /* 0x000000ff00077202 */ /* 0x000fc80000000f00 */
[----:B------:R-:W-:Y:S01]  /*3450*/  MOV R41, R6 ;  /* 0x0000000600297202 */ /* 0x000fe20000000f00 */
[----:B------:R-:W-:Y:S01]  /*3460*/  FMUL R7, R27, UR28 ;  /* 0x0000001c1b077c20 */ /* 0x000fe20008400000 */
[----:B------:R-:W-:Y:S01]  /*3470*/  MUFU.EX2 R11, R11 ;  /* 0x0000000b000b7308 */ /* 0x000fe20000000800 */
[----:B---3--:R-:W-:Y:S01]  /*3480*/  FADD R10, R10, 1 ;  /* 0x3f8000000a0a7421 */ /* 0x008fe20000000000 */
[----:B------:R-:W-:Y:S01]  /*3490*/  F2FP.BF16.F32.PACK_AB R6, R25, R24 ;  /* 0x000000181906723e */ /* 0x000fe200000010ff */
[----:B------:R-:W-:Y:S01]  /*34a0*/  HFMA2 R25, -RZ, RZ, 0, 0 ;  /* 0x00000000ff197431 */ /* 0x000fe200000001ff */
[----:B------:R-:W-:Y:S02]  /*34b0*/  LEA R24, R72, R67, 0xd ;  /* 0x0000004348187211 */ /* 0x000fe400078e68ff */
[----:B------:R-:W-:Y:S02]  /*34c0*/  MOV R27, RZ ;  /* 0x000000ff001b7202 */ /* 0x000fe40000000f00 */
[----:B------:R-:W2:Y:S01]  /*34d0*/  MUFU.RCP R40, R40 ;  /* 0x0000002800287308 */ /* 0x000ea20000001000 */
[----:B-1----:R-:W-:Y:S01]  /*34e0*/  FADD R9, R9, 1 ;  /* 0x3f80000009097421 */ /* 0x002fe20000000000 */
[----:B------:R-:W-:-:S06]  /*34f0*/  MOV R25, R24 ;  /* 0x0000001800197202 */ /* 0x000fcc0000000f00 */
[----:B------:R-:W1:Y:S08]  /*3500*/  MUFU.RCP R45, R5 ;  /* 0x00000005002d7308 */ /* 0x000e700000001000 */
[----:B------:R3:W4:Y:S01]  /*3510*/  MUFU.RCP R85, R10 ;  /* 0x0000000a00557308 */ /* 0x0007220000001000 */
[----:B--2---:R-:W-:-:S07]  /*3520*/  FMUL R40, R39, R40 ;  /* 0x0000002827287220 */ /* 0x004fce0000400000 */
[----:B------:R-:W2:Y:S01]  /*3530*/  MUFU.RCP R8, R8 ;  /* 0x0000000800087308 */ /* 0x000ea20000001000 */
[----:B-1----:R-:W-:Y:S01]  /*3540*/  FMUL R45, R38, R45 ;  /* 0x0000002d262d7220 */ /* 0x002fe20000400000 */
[----:B------:R-:W-:Y:S01]  /*3550*/  F2FP.BF16.F32.PACK_AB R5, R23, R88 ;  /* 0x000000581705723e */ /* 0x000fe200000010ff */
[C---:B------:R-:W-:Y:S01]  /*3560*/  FMUL R23, R7.reuse, R40 ;  /* 0x0000002807177220 */ /* 0x040fe20000400000 */
[----:B------:R-:W-:Y:S01]  /*3570*/  F2FP.BF16.F32.PACK_AB R7, R7, R26 ;  /* 0x0000001a0707723e */ /* 0x000fe200000010ff */
[----:B------:R-:W-:Y:S01]  /*3580*/  FMUL R40, R26, R45 ;  /* 0x0000002d1a287220 */ /* 0x000fe20000400000 */
[----:B------:R-:W-:Y:S01]  /*3590*/  LEA R26, R72, R68, 0xd ;  /* 0x00000044481a7211 */ /* 0x000fe200078e68ff */
[----:B------:R-:W-:Y:S01]  /*35a0*/  FMUL R72, R34, UR28 ;  /* 0x0000001c22487c20 */ /* 0x000fe20008400000 */
[----:B------:R-:W1:Y:S01]  /*35b0*/  MUFU.RCP R59, R59 ;  /* 0x0000003b003b7308 */ /* 0x000e620000001000 */
[----:B---3--:R-:W-:Y:S01]  /*35c0*/  FADD R10, R11, 1 ;  /* 0x3f8000000b0a7421 */ /* 0x008fe20000000000 */
[----:B------:R-:W-:Y:S01]  /*35d0*/  MOV R24, R26 ;  /* 0x0000001a00187202 */ /* 0x000fe20000000f00 */
[----:B------:R-:W-:Y:S01]  /*35e0*/  FMUL R27, R33, UR28 ;  /* 0x0000001c211b7c20 */ /* 0x000fe20008400000 */
[----:B------:R-:W-:Y:S01]  /*35f0*/  MOV R26, R86 ;  /* 0x00000056001a7202 */ /* 0x000fe20000000f00 */
[----:B------:R-:W-:Y:S01]  /*3600*/  FMUL R86, R28, UR28 ;  /* 0x0000001c1c567c20 */ /* 0x000fe20008400000 */
[----:B------:R-:W-:Y:S01]  /*3610*/  FMUL R28, R32, UR28 ;  /* 0x0000001c201c7c20 */ /* 0x000fe20008400000 */
[----:B----4-:R-:W-:Y:S01]  /*3620*/  FMUL R33, R42, R85 ;  /* 0x000000552a217220 */ /* 0x010fe20000400000 */
[----:B------:R3:W4:Y:S01]  /*3630*/  MUFU.RCP R11, R9 ;  /* 0x00000009000b7308 */ /* 0x0007220000001000 */
[----:B--2---:R-:W-:Y:S01]  /*3640*/  FMUL R32, R43, R8 ;  /* 0x000000082b207220 */ /* 0x004fe20000400000 */
[----:B------:R-:W-:Y:S01]  /*3650*/  F2FP.BF16.F32.PACK_AB R8, R29, R86 ;  /* 0x000000561d08723e */ /* 0x000fe200000010ff */
[----:B------:R-:W-:Y:S01]  /*3660*/  FMUL R33, R30, R33 ;  /* 0x000000211e217220 */ /* 0x000fe20000400000 */
[----:B------:R2:W-:Y:S01]  /*3670*/  STSM.16.M88.4 [R37], R4 ;  /* 0x0000000425007844 */ /* 0x0005e20000000200 */
[----:B------:R-:W-:-:S03]  /*3680*/  F2FP.BF16.F32.PACK_AB R23, R23, R40 ;  /* 0x000000281717723e */ /* 0x000fc600000010ff */
[----:B------:R-:W5:Y:S01]  /*3690*/  MUFU.RCP R44, R44 ;  /* 0x0000002c002c7308 */ /* 0x000f620000001000 */
[C---:B-1----:R-:W-:Y:S01]  /*36a0*/  FMUL R34, R12.reuse, R59 ;  /* 0x0000003b0c227220 */ /* 0x042fe20000400000 */
[----:B------:R-:W-:Y:S02]  /*36b0*/  F2FP.BF16.F32.PACK_AB R59, R39, R38 ;  /* 0x00000026273b723e */ /* 0x000fe400000010ff */
[----:B------:R-:W-:Y:S01]  /*36c0*/  F2FP.BF16.F32.PACK_AB R12, R12, R13 ;  /* 0x0000000d0c0c723e */ /* 0x000fe200000010ff */
[----:B------:R-:W-:-:S03]  /*36d0*/  FMUL R34, R29, R34 ;  /* 0x000000221d227220 */ /* 0x000fc60000400000 */
[----:B------:R-:W1:Y:S01]  /*36e0*/  MUFU.RCP R10, R10 ;  /* 0x0000000a000a7308 */ /* 0x000e620000001000 */
[----:B---3--:R-:W-:Y:S01]  /*36f0*/  FMUL R9, R31, UR28 ;  /* 0x0000001c1f097c20 */ /* 0x008fe20008400000 */
[----:B------:R-:W-:Y:S01]  /*3700*/  FADD R31, R19, 1 ;  /* 0x3f800000131f7421 */ /* 0x000fe20000000000 */
[----:B------:R-:W-:Y:S02]  /*3710*/  FMUL R19, R35, UR28 ;  /* 0x0000001c23137c20 */ /* 0x000fe40008400000 */
[C---:B------:R-:W-:Y:S01]  /*3720*/  FMUL R32, R9.reuse, R32 ;  /* 0x0000002009207220 */ /* 0x040fe20000400000 */
[----:B------:R-:W-:Y:S01]  /*3730*/  F2FP.BF16.F32.PACK_AB R9, R9, R30 ;  /* 0x0000001e0909723e */ /* 0x000fe200000010ff */
[C---:B----4-:R-:W-:Y:S01]  /*3740*/  FMUL R30, R14.reuse, R11 ;  /* 0x0000000b0e1e7220 */ /* 0x050fe20000400000 */
[----:B------:R-:W3:Y:S01]  /*3750*/  MUFU.RCP R18, R18 ;  /* 0x0000001200127308 */ /* 0x000ee20000001000 */
[----:B-----5:R-:W-:Y:S01]  /*3760*/  FMUL R35, R13, R44 ;  /* 0x0000002c0d237220 */ /* 0x020fe20000400000 */
[----:B------:R-:W-:Y:S01]  /*3770*/  MOV R44, UR8 ;  /* 0x00000008002c7c02 */ /* 0x000fe20008000f00 */
[----:B------:R-:W-:Y:S01]  /*3780*/  FMUL R30, R27, R30 ;  /* 0x0000001e1b1e7220 */ /* 0x000fe20000400000 */
[----:B------:R-:W-:Y:S01]  /*3790*/  F2FP.BF16.F32.PACK_AB R14, R14, R15 ;  /* 0x0000000f0e0e723e */ /* 0x000fe200000010ff */
[----:B------:R-:W-:Y:S01]  /*37a0*/  FMUL R35, R86, R35 ;  /* 0x0000002356237220 */ /* 0x000fe20000400000 */
[----:B------:R-:W-:-:S02]  /*37b0*/  LEA R86, R44, R61, 0xd ;  /* 0x0000003d2c567211 */ /* 0x000fc400078e68ff */
[----:B------:R-:W4:Y:S01]  /*37c0*/  MUFU.RCP R31, R31 ;  /* 0x0000001f001f7308 */ /* 0x000f220000001000 */
[----:B-1----:R-:W-:Y:S01]  /*37d0*/  FMUL R11, R15, R10 ;  /* 0x0000000a0f0b7220 */ /* 0x002fe20000400000 */
[----:B------:R-:W-:Y:S02]  /*37e0*/  F2FP.BF16.F32.PACK_AB R10, R27, R28 ;  /* 0x0000001c1b0a723e */ /* 0x000fe400000010ff */
[C---:B------:R-:W-:Y:S02]  /*37f0*/  LEA R90, R44.reuse, R63, 0xd ;  /* 0x0000003f2c5a7211 */ /* 0x040fe400078e68ff */
[----:B------:R-:W-:Y:S02]  /*3800*/  LEA R88, R44, R65, 0xd ;  /* 0x000000412c587211 */ /* 0x000fe400078e68ff */
[----:B------:R-:W-:Y:S01]  /*3810*/  MOV R86, R86 ;  /* 0x0000005600567202 */ /* 0x000fe20000000f00 */
[----:B---3--:R-:W-:Y:S01]  /*3820*/  FMUL R18, R47, R18 ;  /* 0x000000122f127220 */ /* 0x008fe20000400000 */
[----:B------:R-:W-:-:S02]  /*3830*/  MOV R45, R90 ;  /* 0x0000005a002d7202 */ /* 0x000fc40000000f00 */
[----:B------:R-:W-:Y:S02]  /*3840*/  MOV R27, R88 ;  /* 0x00000058001b7202 */ /* 0x000fe40000000f00 */
[----:B------:R-:W-:Y:S02]  /*3850*/  F2FP.BF16.F32.PACK_AB R13, R43, R42 ;  /* 0x0000002a2b0d723e */ /* 0x000fe400000010ff */
[----:B------:R-:W-:Y:S01]  /*3860*/  F2FP.BF16.F32.PACK_AB R15, R47, R46 ;  /* 0x0000002e2f0f723e */ /* 0x000fe200000010ff */
[----:B----4-:R-:W-:Y:S01]  /*3870*/  FMUL R29, R46, R31 ;  /* 0x0000001f2e1d7220 */ /* 0x010fe20000400000 */
[----:B------:R-:W-:Y:S01]  /*3880*/  FMUL R31, R28, R11 ;  /* 0x0000000b1c1f7220 */ /* 0x000fe20000400000 */
[C---:B------:R-:W-:Y:S01]  /*3890*/  FMUL R28, R19.reuse, R18 ;  /* 0x00000012131c7220 */ /* 0x040fe20000400000 */
[----:B------:R-:W-:Y:S01]  /*38a0*/  F2FP.BF16.F32.PACK_AB R11, R19, R72 ;  /* 0x00000048130b723e */ /* 0x000fe200000010ff */
[----:B------:R-:W-:Y:S01]  /*38b0*/  FMUL R29, R72, R29 ;  /* 0x0000001d481d7220 */ /* 0x000fe20000400000 */
[----:B------:R-:W-:-:S02]  /*38c0*/  LEA R18, R44, R64, 0xd ;  /* 0x000000402c127211 */ /* 0x000fc400078e68ff */
[----:B------:R-:W-:Y:S01]  /*38d0*/  MOV R19, RZ ;  /* 0x000000ff00137202 */ /* 0x000fe20000000f00 */
[----:B------:R1:W-:Y:S01]  /*38e0*/  STSM.16.M88.4 [R41], R8 ;  /* 0x0000000829007844 */ /* 0x0003e20000000200 */
[----:B--2---:R-:W-:Y:S02]  /*38f0*/  F2FP.BF16.F32.PACK_AB R4, R78, R77 ;  /* 0x0000004d4e04723e */ /* 0x004fe400000010ff */
[----:B------:R-:W-:Y:S01]  /*3900*/  MOV R44, R18 ;  /* 0x00000012002c7202 */ /* 0x000fe20000000f00 */
[----:B------:R2:W-:Y:S01]  /*3910*/  STSM.16.M88.4 [R86], R48 ;  /* 0x0000003056007844 */ /* 0x0005e20000000200 */
[----:B------:R-:W-:Y:S02]  /*3920*/  F2FP.BF16.F32.PACK_AB R5, R76, R75 ;  /* 0x0000004b4c05723e */ /* 0x000fe400000010ff */
[----:B------:R-:W-:Y:S01]  /*3930*/  F2FP.BF16.F32.PACK_AB R6, R74, R73 ;  /* 0x000000494a06723e */ /* 0x000fe200000010ff */
[----:B------:R2:W-:Y:S01]  /*3940*/  STSM.16.M88.4 [R45], R52 ;  /* 0x000000342d007844 */ /* 0x0005e20000000200 */
[----:B------:R-:W-:-:S02]  /*3950*/  F2FP.BF16.F32.PACK_AB R7, R97, R98 ;  /* 0x000000626107723e */ /* 0x000fc400000010ff */
[----:B------:R-:W-:Y:S01]  /*3960*/  F2FP.BF16.F32.PACK_AB R18, R82, R81 ;  /* 0x000000515212723e */ /* 0x000fe200000010ff */
[----:B------:R2:W-:Y:S01]  /*3970*/  STSM.16.M88.4 [R44], R56 ;  /* 0x000000382c007844 */ /* 0x0005e20000000200 */
[----:B------:R-:W-:-:S03]  /*3980*/  F2FP.BF16.F32.PACK_AB R19, R80, R79 ;  /* 0x0000004f5013723e */ /* 0x000fc600000010ff */
[----:B------:R2:W-:Y:S04]  /*3990*/  STSM.16.M88.4 [R27], R12 ;  /* 0x0000000c1b007844 */ /* 0x0005e80000000200 */
[----:B------:R2:W-:Y:S04]  /*39a0*/  STSM.16.M88.4 [R36], R4 ;  /* 0x0000000424007844 */ /* 0x0005e80000000200 */
[----:B------:R2:W-:Y:S04]  /*39b0*/  STSM.16.M88.4 [R25], R16 ;  /* 0x0000001019007844 */ /* 0x0005e80000000200 */
[----:B------:R2:W-:Y:S01]  /*39c0*/  STSM.16.M88.4 [R24], R20 ;  /* 0x0000001418007844 */ /* 0x0005e20000000200 */
[----:B-1----:R-:W-:-:S02]  /*39d0*/  F2FP.BF16.F32.PACK_AB R8, R34, R35 ;  /* 0x000000232208723e */ /* 0x002fc400000010ff */
[----:B------:R-:W-:Y:S02]  /*39e0*/  F2FP.BF16.F32.PACK_AB R9, R32, R33 ;  /* 0x000000212009723e */ /* 0x000fe400000010ff */
[----:B------:R-:W-:Y:S02]  /*39f0*/  F2FP.BF16.F32.PACK_AB R10, R30, R31 ;  /* 0x0000001f1e0a723e */ /* 0x000fe400000010ff */
[----:B------:R-:W-:-:S05]  /*3a00*/  F2FP.BF16.F32.PACK_AB R11, R28, R29 ;  /* 0x0000001d1c0b723e */ /* 0x000fca00000010ff */
[----:B------:R2:W-:Y:S01]  /*3a10*/  STSM.16.M88.4 [R26], R8 ;  /* 0x000000081a007844 */ /* 0x0005e20000000200 */
[----:B------:R1:W-:Y:S06]  /*3a20*/  MEMBAR.ALL.CTA ;  /* 0x0000000000007992 */ /* 0x0003ec0000008000 */
[----:B-1----:R-:W1:Y:S02]  /*3a30*/  FENCE.VIEW.ASYNC.S ;  /* 0x00000000000073c6 */ /* 0x002e640000000000 */
[----:B-1----:R-:W-:Y:S06]  /*3a40*/  BAR.SYNC.DEFER_BLOCKING 0x1, 0x80 ;  /* 0x0042000000007b1d */ /* 0x002fec0000010000 */
[----:B------:R-:W-:Y:S05]  /*3a50*/  @P0 BRA `(.L_x_37) ;  /* 0x0000000000500947 */ /* 0x000fea0003800000 */
[----:B------:R-:W-:Y:S02]  /*3a60*/  USHF.L.U32 UR12, UR12, 0xc, URZ ;  /* 0x0000000c0c0c7899 */ /* 0x000fe400080006ff */
[----:B------:R-:W-:Y:S02]  /*3a70*/  USHF.L.U32 UR8, UR8, 0xc, URZ ;  /* 0x0000000c08087899 */ /* 0x000fe400080006ff */
[----:B------:R-:W-:Y:S02]  /*3a80*/  USHF.L.U32 UR4, UR4, 0xc, URZ ;  /* 0x0000000c04047899 */ /* 0x000fe400080006ff */
[----:B------:R-:W-:Y:S02]  /*3a90*/  UIADD3 UR12, UPT, UPT, UR12, UR12, URZ ;  /* 0x0000000c0c0c7290 */ /* 0x000fe4000fffe0ff */
[----:B------:R-:W-:Y:S02]  /*3aa0*/  ULEA UR13, UR27, UR13, 0x8 ;  /* 0x0000000d1b0d7291 */ /* 0x000fe4000f8e40ff */
[----:B------:R-:W-:-:S02]  /*3ab0*/  UIADD3 UR8, UPT, UPT, UR8, UR8, URZ ;  /* 0x0000000808087290 */ /* 0x000fc4000fffe0ff */
[----:B------:R-:W-:Y:S02]  /*3ac0*/  ULEA UR5, UR27, UR5, 0x2 ;  /* 0x000000051b057291 */ /* 0x000fe4000f8e10ff */
[----:B------:R-:W-:Y:S02]  /*3ad0*/  UIADD3 UR4, UPT, UPT, UR26, UR4, UR4 ;  /* 0x000000041a047290 */ /* 0x000fe4000fffe004 */
[----:B------:R-:W-:Y:S02]  /*3ae0*/  UIADD3 UR12, UPT, UPT, UR12, 0x400, UR26 ;  /* 0x000004000c0c7890 */ /* 0x000fe4000fffe01a */
[----:B------:R-:W-:Y:S02]  /*3af0*/  UIADD3 UR9, UPT, UPT, UR13, 0x40, URZ ;  /* 0x000000400d097890 */ /* 0x000fe4000fffe0ff */
[----:B------:R-:W-:Y:S02]  /*3b00*/  UIADD3 UR8, UPT, UPT, UR8, 0x400, UR26 ;  /* 0x0000040008087890 */ /* 0x000fe4000fffe01a */
[----:B------:R-:W-:-:S02]  /*3b10*/  USHF.L.U32 UR5, UR5, 0x5, URZ ;  /* 0x0000000505057899 */ /* 0x000fc400080006ff */
[----:B------:R-:W-:Y:S01]  /*3b20*/  UIADD3 UR4, UPT, UPT, UR4, 0x8400, URZ ;  /* 0x0000840004047890 */ /* 0x000fe2000fffe0ff */
[----:B------:R1:W-:Y:S01]  /*3b30*/  UTMASTG.2D [UR12], [UR32], desc[URZ] ;  /* 0x0000ff0c200073b5 */ /* 0x0003e20008009000 */
[----:B------:R-:W-:Y:S01]  /*3b40*/  UMOV UR10, UR14 ;  /* 0x0000000e000a7c82 */ /* 0x000fe20008000000 */
[----:B------:R-:W-:Y:S02]  /*3b50*/  UMOV UR6, UR14 ;  /* 0x0000000e00067c82 */ /* 0x000fe40008000000 */
[----:B------:R1:W-:Y:S04]  /*3b60*/  UTMASTG.2D [UR8], [UR32], desc[URZ] ;  /* 0x0000ff08200073b5 */ /* 0x0003e80008009000 */
[----:B------:R1:W-:Y:S01]  /*3b70*/  UTMASTG.2D [UR4], [UR30], desc[URZ] ;  /* 0x0000ff041e0073b5 */ /* 0x0003e20008009000 */
[----:B------:R0:W-:Y:S01]  /*3b80*/  UTMACMDFLUSH ;  /* 0x00000000000079b7 */ /* 0x0001e20000000000 */
[----:B-1----:R-:W-:-:S04]  /*3b90*/  DEPBAR.LE SB0, 0x3 ;  /* 0x000080c00000791a */ /* 0x002fc80000000000 */
.L_x_37:
[----:B------:R-:W-:Y:S01]  /*3ba0*/  BAR.SYNC.DEFER_BLOCKING 0x1, 0x80 ;  /* 0x0042000000007b1d */ /* 0x000fe20000010000 */
[----:B------:R-:W-:Y:S02]  /*3bb0*/  UPLOP3.LUT UP0, UPT, UPT, UPT, UP1, 0x80, 0x8 ;  /* 0x000000000008789c */ /* 0x000fe40003f0f010 */
[----:B------:R-:W-:-:S03]  /*3bc0*/  UPLOP3.LUT UP1, UPT, UPT, UPT, UPT, 0x40, 0x4 ;  /* 0x000000000004789c */ /* 0x000fc60003f2e870 */
[----:B------:R-:W-:-:S04]  /*3bd0*/  UMOV UR5, 0x2 ;  /* 0x0000000200057882 */ /* 0x000fc80000000000 */
[----:B------:R-:W-:Y:S05]  /*3be0*/  BRA.U UP0, `(.L_x_38) ;  /* 0xffffffe500bc7547 */ /* 0x000fea000b83ffff */
[----:B------:R-:W1:Y:S01]  /*3bf0*/  LDCU.64 UR4, c[0x0][0x5c0] ;  /* 0x0000b800ff0477ac */ /* 0x000e620008000a00 */
[----:B------:R-:W-:Y:S01]  /*3c00*/  ULEA.HI.SX32 UR23, UR22, UR23, 0x1d ;  /* 0x0000001716177291 */ /* 0x000fe2000f8feaff */
[----:B------:R-:W-:-:S03]  /*3c10*/  ELECT P0, URZ, PT ;  /* 0x0000000000ff782f */ /* 0x000fc60003800000 */
[----:B------:R-:W-:Y:S02]  /*3c20*/  UISETP.GE.AND UP0, UPT, UR23, 0x80, UPT ;  /* 0x000000801700788c */ /* 0x000fe4000bf06270 */
[----:B------:R-:W-:Y:S02]  /*3c30*/  UIADD3 UR21, UPT, UPT, UR21, 0x1, URZ ;  /* 0x0000000115157890 */ /* 0x000fe4000fffe0ff */
[----:B-1----:R-:W-:-:S06]  /*3c40*/  UIMAD.WIDE.U32 UR8, UR23, UR5, URZ ;  /* 0x00000005170872a5 */ /* 0x002fcc000f8e00ff */
[----:B--2---:R-:W-:Y:S01]  /*3c50*/  @P0 IMAD.MOV.U32 R5, RZ, RZ, 0x1 ;  /* 0x00000001ff050424 */ /* 0x004fe200078e00ff */
[----:B------:R-:W1:Y:S03]  /*3c60*/  LDCU UR5, c[0x0][0x5d0] ;  /* 0x0000ba00ff0577ac */ /* 0x000e660008000800 */
[----:B------:R2:W-:Y:S01]  /*3c70*/  @P0 SYNCS.ARRIVE.TRANS64.ART0 RZ, [R0+URZ+0x50], R5 ;  /* 0x0000500500ff09a7 */ /* 0x0005e200085000ff */
[----:B------:R-:W-:-:S04]  /*3c80*/  UIADD3 UR6, UPT, UPT, UR23, -UR9, URZ ;  /* 0x8000000917067290 */ /* 0x000fc8000fffe0ff */
[----:B------:R-:W-:-:S04]  /*3c90*/  USHF.R.U32.HI UR6, URZ, UR20, UR6 ;  /* 0x00000014ff067299 */ /* 0x000fc80008011606 */
[----:B------:R-:W-:-:S04]  /*3ca0*/  UIADD3 UR6, UPT, UPT, UR9, UR6, URZ ;  /* 0x0000000609067290 */ /* 0x000fc8000fffe0ff */
[----:B------:R-:W-:-:S04]  /*3cb0*/  USHF.R.U32.HI UR14, URZ, UR19, UR6 ;  /* 0x00000013ff0e7299 */ /* 0x000fc80008011606 */
[----:B------:R-:W-:-:S04]  /*3cc0*/  UIADD3 UR14, UPT, UPT, -UR14, URZ, URZ ;  /* 0x000000ff0e0e7290 */ /* 0x000fc8000fffe1ff */
[----:B------:R-:W-:Y:S01]  /*3cd0*/  UIMAD UR14, UR4, UR14, UR23 ;  /* 0x0000000e040e72a4 */ /* 0x000fe2000f8e0217 */
[----:B--2---:R-:W-:-:S03]  /*3ce0*/  VIADD R0, R3, 0x1 ;  /* 0x0000000103007836 */ /* 0x004fc60000000000 */
[----:B-1----:R-:W-:Y:S01]  /*3cf0*/  UIMAD.WIDE.U32 UR8, UR14, UR5, URZ ;  /* 0x000000050e0872a5 */ /* 0x002fe2000f8e00ff */
[----:B------:R-:W1:Y:S01]  /*3d00*/  LDCU.64 UR4, c[0x0][0x5d8] ;  /* 0x0000bb00ff0477ac */ /* 0x000e620008000a00 */
[----:B------:R-:W-:Y:S02]  /*3d10*/  ISETP.NE.AND P0, PT, R0, 0x2, PT ;  /* 0x000000020000780c */ /* 0x000fe40003f05270 */
[----:B------:R-:W-:Y:S02]  /*3d20*/  UIADD3 UR6, UPT, UPT, UR14, -UR9, URZ ;  /* 0x800000090e067290 */ /* 0x000fe4000fffe0ff */
[----:B------:R-:W-:Y:S02]  /*3d30*/  SEL R3, RZ, 0x1, P0 ;  /* 0x00000001ff037807 */ /* 0x000fe40000000000 */
[----:B------:R-:W-:Y:S02]  /*3d40*/  USHF.R.U32.HI UR6, URZ, UR18, UR6 ;  /* 0x00000012ff067299 */ /* 0x000fe40008011606 */
[----:B------:R-:W-:-:S02]  /*3d50*/  LOP3.LUT R60, R60, R3, RZ, 0x3c, !PT ;  /* 0x000000033c3c7212 */ /* 0x000fc400078e3cff */
[----:B------:R-:W-:Y:S01]  /*3d60*/  UIADD3 UR6, UPT, UPT, UR9, UR6, URZ ;  /* 0x0000000609067290 */ /* 0x000fe2000fffe0ff */
[----:B------:R-:W-:-:S03]  /*3d70*/  SEL R3, R0, RZ, P0 ;  /* 0x000000ff00037207 */ /* 0x000fc60000000000 */
[----:B------:R-:W-:-:S04]  /*3d80*/  USHF.R.U32.HI UR6, URZ, UR17, UR6 ;  /* 0x00000011ff067299 */ /* 0x000fc80008011606 */
[----:B-1----:R-:W-:Y:S01]  /*3d90*/  UIMAD.WIDE.U32 UR8, UR6, UR5, URZ ;  /* 0x00000005060872a5 */ /* 0x002fe2000f8e00ff */
[----:B------:R-:W1:Y:S03]  /*3da0*/  LDCU UR5, c[0x0][0x5cc] ;  /* 0x0000b980ff0577ac */ /* 0x000e660008000800 */
[----:B------:R-:W-:-:S04]  /*3db0*/  UIADD3 UR8, UPT, UPT, UR6, -UR9, URZ ;  /* 0x8000000906087290 */ /* 0x000fc8000fffe0ff */
[----:B------:R-:W-:-:S04]  /*3dc0*/  USHF.R.U32.HI UR8, URZ, UR16, UR8 ;  /* 0x00000010ff087299 */ /* 0x000fc80008011608 */
[----:B------:R-:W-:-:S04]  /*3dd0*/  UIADD3 UR8, UPT, UPT, UR9, UR8, URZ ;  /* 0x0000000809087290 */ /* 0x000fc8000fffe0ff */
[----:B------:R-:W-:-:S04]  /*3de0*/  USHF.R.U32.HI UR8, URZ, UR15, UR8 ;  /* 0x0000000fff087299 */ /* 0x000fc80008011608 */
[----:B------:R-:W-:-:S04]  /*3df0*/  UIADD3 UR8, UPT, UPT, -UR8, URZ, URZ ;  /* 0x000000ff08087290 */ /* 0x000fc8000fffe1ff */
[----:B------:R-:W-:Y:S02]  /*3e00*/  UIMAD UR4, UR4, UR8, UR6 ;  /* 0x00000008040472a4 */ /* 0x000fe4000f8e0206 */
[----:B------:R-:W-:-:S04]  /*3e10*/  UIADD3 UR6, UPT, UPT, -UR6, URZ, URZ ;  /* 0x000000ff06067290 */ /* 0x000fc8000fffe1ff */
[----:B-1----:R-:W-:Y:S01]  /*3e20*/  UIMAD UR14, UR5, UR6, UR14 ;  /* 0x00000006050e72a4 */ /* 0x002fe2000f8e020e */
[----:B------:R-:W-:Y:S11]  /*3e30*/  BRA.U !UP0, `(.L_x_39) ;  /* 0xffffffe108d07547 */ /* 0x000ff6000b83ffff */
.L_x_35:
[----:B------:R-:W-:-:S13]  /*3e40*/  ISETP.NE.AND P0, PT, R71, RZ, PT ;  /* 0x000000ff4700720c */ /* 0x000fda0003f05270 */
[----:B------:R-:W-:Y:S05]  /*3e50*/  @P0 BRA `(.L_x_40) ;  /* 0x00000000001c0947 */ /* 0x000fea0003800000 */
[----:B------:R-:W3:Y:S01]  /*3e60*/  S2UR UR4, SR_CgaCtaId ;  /* 0x00000000000479c3 */ /* 0x000ee20000008800 */
[----:B------:R-:W-:Y:S02]  /*3e70*/  ELECT P1, URZ, PT ;  /* 0x0000000000ff782f */ /* 0x000fe40003820000 */
[----:B------:R-:W-:Y:S01]  /*3e80*/  MOV R0, 0x1 ;  /* 0x0000000100007802 */ /* 0x000fe20000000f00 */
[----:B------:R-:W-:-:S04]  /*3e90*/  UMOV UR5, 0x40 ;  /* 0x0000004000057882 */ /* 0x000fc80000000000 */
[----:B------:R-:W-:Y:S01]  /*3ea0*/  UVIRTCOUNT.DEALLOC.SMPOOL 0x80 ;  /* 0x000000800000784c */ /* 0x000fe20000000000 */
[----:B---3--:R-:W-:-:S09]  /*3eb0*/  ULEA UR4, UR4, UR5, 0x18 ;  /* 0x0000000504047291 */ /* 0x008fd2000f8ec0ff */
[----:B------:R3:W-:Y:S03]  /*3ec0*/  @P1 STS.U8 [UR4], R0 ;  /* 0x00000000ff001988 */ /* 0x0007e60008000004 */
.L_x_40:
[----:B------:R-:W-:Y:S06]  /*3ed0*/  BAR.SYNC.DEFER_BLOCKING 0x1, 0x80 ;  /* 0x0042000000007b1d */ /* 0x000fec0000010000 */
[----:B------:R-:W-:Y:S05]  /*3ee0*/  @P0 BRA `(.L_x_41) ;  /* 0x0000000000a00947 */ /* 0x000fea0003800000 */
[----:B------:R-:W4:Y:S01]  /*3ef0*/  S2UR UR5, SR_CgaCtaId ;  /* 0x00000000000579c3 */ /* 0x000f220000008800 */
[----:B------:R-:W-:Y:S01]  /*3f00*/  NOP ;  /* 0x0000000000007918 */ /* 0x000fe20000000000 */
[----:B------:R-:W-:Y:S01]  /*3f10*/  UMOV UR4, 0x50 ;  /* 0x0000005000047882 */ /* 0x000fe20000000000 */
[----:B--2---:R-:W-:Y:S01]  /*3f20*/  LOP3.LUT R4, R70, 0xffff, RZ, 0xc0, !PT ;  /* 0x0000ffff46047812 */ /* 0x004fe200078ec0ff */
[----:B------:R-:W-:Y:S02]  /*3f30*/  IMAD.MOV.U32 R3, RZ, RZ, 0xff ;  /* 0x000000ffff037424 */ /* 0x000fe400078e00ff */
[----:B-1----:R-:W-:Y:S01]  /*3f40*/  IMAD.MOV.U32 R2, RZ, RZ, 0x1 ;  /* 0x00000001ff027424 */ /* 0x002fe200078e00ff */
[----:B------:R-:W-:-:S04]  /*3f50*/  SHF.R.U32.HI R4, RZ, 0x5, R4 ;  /* 0x00000005ff047819 */ /* 0x000fc80000011604 */
[----:B------:R-:W-:Y:S01]  /*3f60*/  SHF.L.U32 R3, R3, R4, RZ ;  /* 0x0000000403037219 */ /* 0x000fe200000006ff */
[----:B------:R-:W-:-:S05]  /*3f70*/  VIADD R5, R4, 0x10 ;  /* 0x0000001004057836 */ /* 0x000fca0000000000 */
[----:B------:R-:W-:Y:S01]  /*3f80*/  SHF.L.U32 R2, R2, R5, RZ ;  /* 0x0000000502027219 */ /* 0x000fe200000006ff */
[----:B----4-:R-:W-:-:S03]  /*3f90*/  ULEA UR5, UR5, UR4, 0x18 ;  /* 0x0000000405057291 */ /* 0x010fc6000f8ec0ff */
[----:B------:R-:W-:-:S04]  /*3fa0*/  LOP3.LUT R5, R2, R3, RZ, 0xfc, !PT ;  /* 0x0000000302057212 */ /* 0x000fc800078efcff */
[C---:B------:R-:W-:Y:S02]  /*3fb0*/  LOP3.LUT R3, R5.reuse, 0xffff, RZ, 0xc0, !PT ;  /* 0x0000ffff05037812 */ /* 0x040fe400078ec0ff */
[----:B---3--:R-:W1:Y:S02]  /*3fc0*/  LDS R0, [UR5] ;  /* 0x00000005ff007984 */ /* 0x008e640008000800 */
[----:B-1----:R-:W-:-:S04]  /*3fd0*/  LOP3.LUT R2, R5, 0xffff, R0, 0x80, !PT ;  /* 0x0000ffff05027812 */ /* 0x002fc800078e8000 */
[----:B------:R-:W-:-:S13]  /*3fe0*/  ISETP.NE.AND P0, PT, R2, R3, PT ;  /* 0x000000030200720c */ /* 0x000fda0003f05270 */
[----:B------:R-:W-:Y:S05]  /*3ff0*/  @P0 BRA `(.L_x_42) ;  /* 0x0000000000500947 */ /* 0x000fea0003800000 */
[----:B------:R-:W-:Y:S02]  /*4000*/  SHF.R.U32.HI R0, RZ, 0x10, R0 ;  /* 0x00000010ff007819 */ /* 0x000fe40000011600 */
[----:B------:R-:W-:-:S04]  /*4010*/  SHF.R.U32.HI R3, RZ, 0x10, R5 ;  /* 0x00000010ff037819 */ /* 0x000fc80000011605 */
[----:B------:R-:W-:-:S04]  /*4020*/  LOP3.LUT R0, R0, R3, RZ, 0xc0, !PT ;  /* 0x0000000300007212 */ /* 0x000fc800078ec0ff */
[----:B------:R-:W-:-:S13]  /*4030*/  ISETP.NE.AND P0, PT, R0, R3, PT ;  /* 0x000000030000720c */ /* 0x000fda0003f05270 */
[----:B------:R-:W-:Y:S05]  /*4040*/  @P0 BRA `(.L_x_43) ;  /* 0x0000000000300947 */ /* 0x000fea0003800000 */
[----:B------:R-:W-:Y:S01]  /*4050*/  R2UR UR7, R5 ;  /* 0x00000000050772ca */ /* 0x000fe200000e0000 */
[----:B------:R-:W1:Y:S01]  /*4060*/  S2R R2, SR_LANEID ;  /* 0x0000000000027919 */ /* 0x000e620000000000 */
[----:B------:R-:W-:Y:S02]  /*4070*/  VOTEU.ANY UR6, UPT, PT ;  /* 0x0000000000067886 */ /* 0x000fe400038e0100 */
[----:B------:R-:W-:-:S09]  /*4080*/  UFLO.U32 UR6, UR6 ;  /* 0x00000006000672bd */ /* 0x000fd200080e0000 */
[----:B------:R-:W-:-:S06]  /*4090*/  ULOP3.LUT UR7, URZ, UR7, URZ, 0x33, !UPT ;  /* 0x00000007ff077292 */ /* 0x000fcc000f8e33ff */
[----:B------:R-:W-:-:S04]  /*40a0*/  IMAD.U32 R0, RZ, RZ, UR7 ;  /* 0x00000007ff007e24 */ /* 0x000fc8000f8e00ff */
[----:B------:R-:W2:Y:S02]  /*40b0*/  REDUX UR4, R0 ;  /* 0x00000000000473c4 */ /* 0x000ea40000000000 */
[----:B------:R3:W-:Y:S01]  /*40c0*/  UTCATOMSWS.AND URZ, UR7 ;  /* 0x0000000700ff79e3 */ /* 0x0007e20008000000 */
[----:B-1----:R-:W-:Y:S01]  /*40d0*/  ISETP.EQ.U32.AND P0, PT, R2, UR6, PT ;  /* 0x0000000602007c0c */ /* 0x002fe2000bf02070 */
[----:B--2---:R-:W-:-:S12]  /*40e0*/  IMAD.U32 R2, RZ, RZ, UR4 ;  /* 0x00000004ff027e24 */ /* 0x004fd8000f8e00ff */
[----:B------:R3:W-:Y:S01]  /*40f0*/  @P0 ATOMS.AND RZ, [UR5], R2 ;  /* 0x00000002ffff098c */ /* 0x0007e2000a800005 */
[----:B------:R-:W-:Y:S05]  /*4100*/  BRA `(.L_x_44) ;  /* 0x0000000000147947 */ /* 0x000fea0003800000 */
.L_x_43:
[----:B------:R-:W-:Y:S02]  /*4110*/  MOV R2, 0x4130 ;  /* 0x0000413000027802 */ /* 0x000fe40000000f00 */
[----:B------:R-:W-:Y:S05]  /*4120*/  CALL.REL.NOINC `($__internal_0_$__cuda_sm10x_tcgen05_guardrail_trap_col_being_dealloced_not_returned_by_alloc) ;  /* 0x0000000000c47944 */ /* 0x000fea0003c00000 */
[----:B------:R-:W-:Y:S05]  /*4130*/  BRA `(.L_x_44) ;  /* 0x0000000000087947 */ /* 0x000fea0003800000 */
.L_x_42:
[----:B------:R-:W-:Y:S02]  /*4140*/  MOV R2, 0x4160 ;  /* 0x0000416000027802 */ /* 0x000fe40000000f00 */
[----:B------:R-:W-:Y:S05]  /*4150*/  CALL.REL.NOINC `($__internal_2_$__cuda_sm10x_tcgen05_guardrail_trap_unallocated_columns_being_dealloced) ;  /* 0x0000000000d07944 */ /* 0x000fea0003c00000 */
.L_x_44:
[----:B------:R-:W-:Y:S01]  /*4160*/  NOP ;  /* 0x0000000000007918 */ /* 0x000fe20000000000 */
.L_x_41:
[----:B------:R-:W-:-:S04]  /*4170*/  DEPBAR.LE SB0, 0x0 ;  /* 0x000080000000791a */ /* 0x000fc80000000000 */
[----:B---3--:R-:W-:Y:S05]  /*4180*/  EXIT ;  /* 0x000000000000794d */ /* 0x008fea0003800000 */
.L_x_18:
[----:B------:R-:W-:Y:S02]  /*4190*/  MOV R6, UR5 ;  /* 0x0000000500067c02 */ /* 0x000fe40008000f00 */
[----:B------:R-:W-:Y:S02]  /*41a0*/  MOV R7, UR5 ;  /* 0x0000000500077c02 */ /* 0x000fe40008000f00 */
[----:B------:R-:W-:-:S07]  /*41b0*/  MOV R0, UR9 ;  /* 0x0000000900007c02 */ /* 0x000fce0008000f00 */
.L_x_45:
[----:B-1----:R1:W2:Y:S02]  /*41c0*/  SYNCS.PHASECHK.TRANS64.TRYWAIT P0, [R0+URZ+0x20], R7 ;  /* 0x00002007000075a7 */ /* 0x0022a400080011ff */
[----:B--2---:R-:W-:Y:S05]  /*41d0*/  @!P0 NANOSLEEP.SYNCS 0x989680 ;  /* 0x009896800000895d */ /* 0x004fea0003900000 */
[----:B------:R-:W2:Y:S02]  /*41e0*/  @!P0 SYNCS.PHASECHK.TRANS64 P0, [R0+URZ+0x20], R7 ;  /* 0x00002007000085a7 */ /* 0x000ea400080010ff */
[----:B--2---:R-:W-:Y:S05]  /*41f0*/  @!P0 BRA `(.L_x_45) ;  /* 0xfffffffc00f08947 */ /* 0x004fea000383ffff */
[----:B------:R-:W-:Y:S05]  /*4200*/  BRA `(.L_x_17) ;  /* 0xffffffc800987947 */ /* 0x000fea000383ffff */
.L_x_21:
[----:B------:R-:W-:Y:S02]  /*4210*/  MOV R2, UR5 ;  /* 0x0000000500027c02 */ /* 0x000fe40008000f00 */
[----:B------:R-:W-:Y:S02]  /*4220*/  MOV R3, UR5 ;  /* 0x0000000500037c02 */ /* 0x000fe40008000f00 */
[----:B------:R-:W-:-:S07]  /*4230*/  MOV R0, UR4 ;  /* 0x0000000400007c02 */ /* 0x000fce0008000f00 */
.L_x_46:
[----:B-1----:R1:W5:Y:S02]  /*4240*/  SYNCS.PHASECHK.TRANS64.TRYWAIT P0, [R0+URZ+0x20], R3 ;  /* 0x00002003000075a7 */ /* 0x00236400080011ff */
[----:B-----5:R-:W-:Y:S05]  /*4250*/  @!P0 NANOSLEEP.SYNCS 0x989680 ;  /* 0x009896800000895d */ /* 0x020fea0003900000 */
[----:B------:R-:W5:Y:S02]  /*4260*/  @!P0 SYNCS.PHASECHK.TRANS64 P0, [R0+URZ+0x20], R3 ;  /* 0x00002003000085a7 */ /* 0x000f6400080010ff */
[----:B-----5:R-:W-:Y:S05]  /*4270*/  @!P0 BRA `(.L_x_46) ;  /* 0xfffffffc00f08947 */ /* 0x020fea000383ffff */
[----:B------:R-:W-:Y:S05]  /*4280*/  BRA `(.L_x_47) ;  /* 0xffffffcc00807947 */ /* 0x000fea000383ffff */
.L_x_24:
[----:B------:R-:W-:Y:S02]  /*4290*/  MOV R0, UR7 ;  /* 0x0000000700007c02 */ /* 0x000fe40008000f00 */
[----:B------:R-:W-:-:S07]  /*42a0*/  MOV R3, R2 ;  /* 0x0000000200037202 */ /* 0x000fce0000000f00 */
.L_x_48:
[----:B-1----:R1:W4:Y:S02]  /*42b0*/  SYNCS.PHASECHK.TRANS64.TRYWAIT P0, [R0+URZ+0x50], R3 ;  /* 0x00005003000075a7 */ /* 0x00232400080011ff */
[----:B----4-:R-:W-:Y:S05]  /*42c0*/  @!P0 NANOSLEEP.SYNCS 0x989680 ;  /* 0x009896800000895d */ /* 0x010fea0003900000 */
[----:B------:R-:W4:Y:S02]  /*42d0*/  @!P0 SYNCS.PHASECHK.TRANS64 P0, [R0+URZ+0x50], R3 ;  /* 0x00005003000085a7 */ /* 0x000f2400080010ff */
[----:B----4-:R-:W-:Y:S05]  /*42e0*/  @!P0 BRA `(.L_x_48) ;  /* 0xfffffffc00f08947 */ /* 0x010fea000383ffff */
[----:B------:R-:W-:Y:S05]  /*42f0*/  BRA `(.L_x_49) ;  /* 0xffffffd000647947 */ /* 0x000fea000383ffff */
.L_x_26:
[----:B------:R-:W-:Y:S02]  /*4300*/  MOV R2, UR12 ;  /* 0x0000000c00027c02 */ /* 0x000fe40008000f00 */
[----:B------:R-:W-:Y:S02]  /*4310*/  MOV R3, UR12 ;  /* 0x0000000c00037c02 */ /* 0x000fe40008000f00 */
[----:B------:R-:W-:Y:S07]  /*4320*/  MOV R0, UR5 ;  /* 0x0000000500007c02 */ /* 0x000fee0008000f00 */
.L_x_50:
[----:B-1----:R1:W4:Y:S02]  /*4330*/  SYNCS.PHASECHK.TRANS64.TRYWAIT P1, [R0+URZ], R3 ;  /* 0x00000003000075a7 */ /* 0x00232400080211ff */
[----:B----4-:R-:W-:Y:S05]  /*4340*/  @!P1 NANOSLEEP.SYNCS 0x989680 ;  /* 0x009896800000995d */ /* 0x010fea0003900000 */
[----:B------:R-:W4:Y:S02]  /*4350*/  @!P1 SYNCS.PHASECHK.TRANS64 P1, [R0+URZ], R3 ;  /* 0x00000003000095a7 */ /* 0x000f2400080210ff */
[----:B----4-:R-:W-:Y:S05]  /*4360*/  @!P1 BRA `(.L_x_50) ;  /* 0xfffffffc00f09947 */ /* 0x010fea000383ffff */
[----:B------:R-:W-:Y:S05]  /*4370*/  BRA `(.L_x_25) ;  /* 0xffffffd000a87947 */ /* 0x000fea000383ffff */
.L_x_29:
[----:B------:R-:W-:-:S07]  /*4380*/  MOV R3, R2 ;  /* 0x0000000200037202 */ /* 0x000fce0000000f00 */
.L_x_51:
[----:B-1----:R1:W4:Y:S02]  /*4390*/  SYNCS.PHASECHK.TRANS64.TRYWAIT P0, [R0+URZ+0x50], R3 ;  /* 0x00005003000075a7 */ /* 0x00232400080011ff */
[----:B----4-:R-:W-:Y:S05]  /*43a0*/  @!P0 NANOSLEEP.SYNCS 0x989680 ;  /* 0x009896800000895d */ /* 0x010fea0003900000 */
[----:B------:R-:W4:Y:S02]  /*43b0*/  @!P0 SYNCS.PHASECHK.TRANS64 P0, [R0+URZ+0x50], R3 ;  /* 0x00005003000085a7 */ /* 0x000f2400080010ff */
[----:B----4-:R-:W-:Y:S05]  /*43c0*/  @!P0 BRA `(.L_x_51) ;  /* 0xfffffffc00f08947 */ /* 0x010fea000383ffff */
[----:B------:R-:W-:Y:S05]  /*43d0*/  BRA `(.L_x_22) ;  /* 0xffffffd400587947 */ /* 0x000fea000383ffff */
.L_x_36:
[----:B------:R-:W-:-:S07]  /*43e0*/  MOV R4, R5 ;  /* 0x0000000500047202 */ /* 0x000fce0000000f00 */
.L_x_52:
[----:B-1----:R1:W2:Y:S02]  /*43f0*/  SYNCS.PHASECHK.TRANS64.TRYWAIT P1, [R0+URZ+0x40], R5 ;  /* 0x00004005000075a7 */ /* 0x0022a400080211ff */
[----:B--2---:R-:W-:Y:S05]  /*4400*/  @!P1 NANOSLEEP.SYNCS 0x989680 ;  /* 0x009896800000995d */ /* 0x004fea0003900000 */
[----:B------:R-:W2:Y:S02]  /*4410*/  @!P1 SYNCS.PHASECHK.TRANS64 P1, [R0+URZ+0x40], R5 ;  /* 0x00004005000095a7 */ /* 0x000ea400080210ff */
[----:B--2---:R-:W-:Y:S05]  /*4420*/  @!P1 BRA `(.L_x_52) ;  /* 0xfffffffc00f09947 */ /* 0x004fea000383ffff */
[----:B------:R-:W-:Y:S05]  /*4430*/  BRA `(.L_x_53) ;  /* 0xffffffdc00a07947 */ /* 0x000fea000383ffff */
        .weak           $__internal_0_$__cuda_sm10x_tcgen05_guardrail_trap_col_being_dealloced_not_returned_by_alloc
        .type           $__internal_0_$__cuda_sm10x_tcgen05_guardrail_trap_col_being_dealloced_not_returned_by_alloc,@function
        .size           $__internal_0_$__cuda_sm10x_tcgen05_guardrail_trap_col_being_dealloced_not_returned_by_alloc,($__internal_1_$__cuda_sm10x_tcgen05_guardrail_trap_phase_invalid_during_alloc - $__internal_0_$__cuda_sm10x_tcgen05_guardrail_trap_col_being_dealloced_not_returned_by_alloc)
$__internal_0_$__cuda_sm10x_tcgen05_guardrail_trap_col_being_dealloced_not_returned_by_alloc:
[----:B------:R-:W-:Y:S05]  /*4440*/  BPT.TRAP 0x1 ;  /* 0x000000040000795c */ /* 0x000fea0000300000 */
[----:B------:R-:W-:-:S04]  /*4450*/  HFMA2 R3, -RZ, RZ, 0, 0 ;  /* 0x00000000ff037431 */ /* 0x000fc800000001ff */
[----:B------:R-:W-:Y:S05]  /*4460*/  RET.REL.NODEC R2 `(kernel_cutlass_kernel_cudnngemm_swigludense_gemm_persistent_swigluPersistentDenseGemmKernel_object_at__TiledMMA_ThrLayoutVMNK11110000_PermutationMNK____MMAAtom_ThrID10_ShapeMNK6425616_TVL_0) ;  /* 0xffffffb802e47950 */ /* 0x000fea0003c3ffff */
        .weak           $__internal_1_$__cuda_sm10x_tcgen05_guardrail_trap_phase_invalid_during_alloc
        .type           $__internal_1_$__cuda_sm10x_tcgen05_guardrail_trap_phase_invalid_during_alloc,@function
        .size           $__internal_1_$__cuda_sm10x_tcgen05_guardrail_trap_phase_invalid_during_alloc,($__internal_2_$__cuda_sm10x_tcgen05_guardrail_trap_unallocated_columns_being_dealloced - $__internal_1_$__cuda_sm10x_tcgen05_guardrail_trap_phase_invalid_during_alloc)
$__internal_1_$__cuda_sm10x_tcgen05_guardrail_trap_phase_invalid_during_alloc:
[----:B------:R-:W-:Y:S05]  /*4470*/  BPT.TRAP 0x1 ;  /* 0x000000040000795c */ /* 0x000fea0000300000 */
[----:B------:R-:W-:-:S04]  /*4480*/  MOV R3, 0x0 ;  /* 0x0000000000037802 */ /* 0x000fc80000000f00 */
[----:B------:R-:W-:Y:S05]  /*4490*/  RET.REL.NODEC R2 `(kernel_cutlass_kernel_cudnngemm_swigludense_gemm_persistent_swigluPersistentDenseGemmKernel_object_at__TiledMMA_ThrLayoutVMNK11110000_PermutationMNK____MMAAtom_ThrID10_ShapeMNK6425616_TVL_0) ;  /* 0xffffffb802d87950 */ /* 0x000fea0003c3ffff */
        .weak           $__internal_2_$__cuda_sm10x_tcgen05_guardrail_trap_unallocated_columns_being_dealloced
        .type           $__internal_2_$__cuda_sm10x_tcgen05_guardrail_trap_unallocated_columns_being_dealloced,@function
        .size           $__internal_2_$__cuda_sm10x_tcgen05_guardrail_trap_unallocated_columns_being_dealloced,(.L_x_57 - $__internal_2_$__cuda_sm10x_tcgen05_guardrail_trap_unallocated_columns_being_dealloced)
$__internal_2_$__cuda_sm10x_tcgen05_guardrail_trap_unallocated_columns_being_dealloced:
[----:B------:R-:W-:Y:S05]  /*44a0*/  BPT.TRAP 0x1 ;  /* 0x000000040000795c */ /* 0x000fea0000300000 */
[----:B------:R-:W-:-:S04]  /*44b0*/  HFMA2 R3, -RZ, RZ, 0, 0 ;  /* 0x00000000ff037431 */ /* 0x000fc800000001ff */
[----:B------:R-:W-:Y:S05]  /*44c0*/  RET.REL.NODEC R2 `(kernel_cutlass_kernel_cudnngemm_swigludense_gemm_persistent_swigluPersistentDenseGemmKernel_object_at__TiledMMA_ThrLayoutVMNK11110000_PermutationMNK____MMAAtom_ThrID10_ShapeMNK6425616_TVL_0) ;  /* 0xffffffb802cc7950 */ /* 0x000fea0003c3ffff */
.L_x_54:
[----:B------:R-:W-:-:S00]  /*44d0*/  BRA `(.L_x_54) ;  /* 0xfffffffc00fc7947 */ /* 0x000fc0000383ffff */
[----:B------:R-:W-:-:S00]  /*44e0*/  NOP ;  /* 0x0000000000007918 */ /* 0x000fc00000000000 */
        /* <DEDUP_REMOVED lines=9> */
.L_x_57:


//--------------------- .nv.shared.kernel_cutlass_kernel_cudnngemm_swigludense_gemm_persistent_swigluPersistentDenseGemmKernel_object_at__TiledMMA_ThrLayoutVMNK11110000_PermutationMNK____MMAAtom_ThrID10_ShapeMNK6425616_TVL_0 --------------------------
	.section	.nv.shared.kernel_cutlass_kernel_cudnngemm_swigludense_gemm_persistent_swigluPersistentDenseGemmKernel_object_at__TiledMMA_ThrLayoutVMNK11110000_PermutationMNK____MMAAtom_ThrID10_ShapeMNK6425616_TVL_0,"aw",@nobits
	.sectionflags	@""
	.align	1024
	.zero		1024


//--------------------- .nv.shared.reserved.0     --------------------------
	.section	.nv.shared.reserved.0,"aw",@nobits
	.align	8
	.weak		__nv_reservedSMEM_offset_0_alias
	.size		__nv_reservedSMEM_offset_0_alias, 0, 64
	.other		__nv_reservedSMEM_offset_0_alias,@"STO_CUDA_RESERVED_SHARED STV_DEFAULT"
__nv_reservedSMEM_offset_0_alias:
	.zero		0
.nv.shared.reserved.0:
	.zero		64
	.weak		__nv_reservedSMEM_allocation_phase
	.type		__nv_reservedSMEM_allocation_phase,@object
	.size		__nv_reservedSMEM_allocation_phase,(.L_0 - __nv_reservedSMEM_allocation_phase)
__nv_reservedSMEM_allocation_phase:
	.zero		1
.L_0:
	.zero		7
	.weak		__nv_reservedSMEM_devtool_atexit_pc
	.type		__nv_reservedSMEM_devtool_atexit_pc,@object
	.size		__nv_reservedSMEM_devtool_atexit_pc,(__nv_reservedSMEM_allocation_mask - __nv_reservedSMEM_devtool_atexit_pc)
__nv_reservedSMEM_devtool_atexit_pc:
	.zero		8
	.weak		__nv_reservedSMEM_allocation_mask
	.type		__nv_reservedSMEM_allocation_mask,@object
	.size		__nv_reservedSMEM_allocation_mask,(.L_2 - __nv_reservedSMEM_allocation_mask)
__nv_reservedSMEM_allocation_mask:
	.zero		4
.L_2:


//--------------------- .nv.constant0.kernel_cutlass_kernel_cudnngemm_swigludense_gemm_persistent_swigluPersistentDenseGemmKernel_object_at__TiledMMA_ThrLayoutVMNK11110000_PermutationMNK____MMAAtom_ThrID10_ShapeMNK6425616_TVL_0 --------------------------
	.section	.nv.constant0.kernel_cutlass_kernel_cudnngemm_swigludense_gemm_persistent_swigluPersistentDenseGemmKernel_object_at__TiledMMA_ThrLayoutVMNK11110000_PermutationMNK____MMAAtom_ThrID10_ShapeMNK6425616_TVL_0,"a",@progbits
	.sectionflags	@""
	.align	4
.nv.constant0.kernel_cutlass_kernel_cudnngemm_swigludense_gemm_persistent_swigluPersistentDenseGemmKernel_object_at__TiledMMA_ThrLayoutVMNK11110000_PermutationMNK____MMAAtom_ThrID10_ShapeMNK6425616_TVL_0:
	.zero		1512


//--------------------- SYMBOLS --------------------------

	.type		.nv.reservedSmem.offset0,@object
	.size		.nv.reservedSmem.offset0,0x4
	.type		.nv.reservedSmem.cap,@object
	.size		.nv.reservedSmem.cap,0x4
